//
// Generated by NVIDIA NVVM Compiler
//
// Compiler Build ID: CL-36424714
// Cuda compilation tools, release 13.0, V13.0.88
// Based on NVVM 20.0.0
//

.version 9.0
.target sm_100
.address_size 64

	// .globl	ausm_solver
.func  (.param .b64 func_retval0) __internal_accurate_pow
(
	.param .b64 __internal_accurate_pow_param_0
)
;

.visible .entry ausm_solver(
	.param .u64 .ptr .align 1 ausm_solver_param_0,
	.param .u64 .ptr .align 1 ausm_solver_param_1,
	.param .u32 ausm_solver_param_2,
	.param .u32 ausm_solver_param_3,
	.param .u64 .ptr .align 1 ausm_solver_param_4,
	.param .u64 .ptr .align 1 ausm_solver_param_5,
	.param .u32 ausm_solver_param_6,
	.param .u32 ausm_solver_param_7
)
{
	.reg .pred 	%p<38>;
	.reg .b32 	%r<151>;
	.reg .b64 	%rd<188>;
	.reg .b64 	%fd<119>;

	ld.param.u64 	%rd5, [ausm_solver_param_0];
	ld.param.u64 	%rd7, [ausm_solver_param_4];
	ld.param.u64 	%rd8, [ausm_solver_param_5];
	ld.param.u32 	%r74, [ausm_solver_param_6];
	ld.param.u32 	%r75, [ausm_solver_param_7];
	mov.u32 	%r76, %ctaid.x;
	mov.u32 	%r77, %ntid.x;
	mov.u32 	%r78, %tid.x;
	mad.lo.s32 	%r1, %r76, %r77, %r78;
	setp.ge.s32 	%p1, %r1, %r75;
	@%p1 bra 	$L__BB0_34;
	cvta.to.global.u64 	%rd9, %rd7;
	cvta.to.global.u64 	%rd10, %rd8;
	cvta.to.global.u64 	%rd11, %rd5;
	mul.wide.s32 	%rd12, %r1, 4;
	add.s64 	%rd13, %rd9, %rd12;
	ld.global.u32 	%r2, [%rd13];
	add.s64 	%rd14, %rd10, %rd12;
	ld.global.u32 	%r79, [%rd14];
	mul.wide.s32 	%rd15, %r2, 8;
	add.s64 	%rd16, %rd11, %rd15;
	cvt.s64.s32 	%rd1, %r79;
	mul.wide.s32 	%rd17, %r79, 8;
	add.s64 	%rd18, %rd11, %rd17;
	ld.global.f64 	%fd1, [%rd16];
	mul.wide.s32 	%rd2, %r74, 8;
	add.s64 	%rd19, %rd16, %rd2;
	ld.global.f64 	%fd2, [%rd19];
	add.s64 	%rd20, %rd19, %rd2;
	ld.global.f64 	%fd3, [%rd20];
	add.s64 	%rd21, %rd20, %rd2;
	ld.global.f64 	%fd4, [%rd21];
	ld.global.f64 	%fd5, [%rd18];
	add.s64 	%rd22, %rd18, %rd2;
	ld.global.f64 	%fd6, [%rd22];
	add.s64 	%rd23, %rd22, %rd2;
	ld.global.f64 	%fd7, [%rd23];
	add.s64 	%rd24, %rd23, %rd2;
	ld.global.f64 	%fd8, [%rd24];
	mul.f64 	%fd29, %fd4, 0d4071F0CCCCCCCCCD;
	mul.f64 	%fd9, %fd29, 0d3EE4F8B588E368F1;
	{
	.reg .b32 %temp; 
	mov.b64 	{%temp, %r3}, %fd9;
	}
	mov.f64 	%fd30, 0d3FF6649C179E4E1E;
	{
	.reg .b32 %temp; 
	mov.b64 	{%temp, %r4}, %fd30;
	}
	and.b32  	%r5, %r4, 2146435072;
	setp.neu.f64 	%p2, %fd9, 0d0000000000000000;
	@%p2 bra 	$L__BB0_3;
	setp.eq.s32 	%p4, %r5, 1126170624;
	selp.b32 	%r80, %r3, 0, %p4;
	setp.lt.s32 	%p5, %r4, 0;
	or.b32  	%r81, %r80, 2146435072;
	selp.b32 	%r82, %r81, %r80, %p5;
	mov.b32 	%r83, 0;
	mov.b64 	%fd116, {%r83, %r82};
	bra.uni 	$L__BB0_4;
$L__BB0_3:
	abs.f64 	%fd31, %fd9;
	{ // callseq 0, 0
	.param .b64 param0;
	st.param.f64 	[param0], %fd31;
	.param .b64 retval0;
	call.uni (retval0), 
	__internal_accurate_pow, 
	(
	param0
	);
	ld.param.f64 	%fd32, [retval0];
	} // callseq 0
	setp.lt.s32 	%p3, %r3, 0;
	selp.f64 	%fd116, 0dFFF8000000000000, %fd32, %p3;
$L__BB0_4:
	add.f64 	%fd34, %fd9, 0d3FF6649C179E4E1E;
	{
	.reg .b32 %temp; 
	mov.b64 	{%temp, %r84}, %fd34;
	}
	and.b32  	%r85, %r84, 2146435072;
	setp.ne.s32 	%p6, %r85, 2146435072;
	@%p6 bra 	$L__BB0_9;
	setp.num.f64 	%p7, %fd9, %fd9;
	@%p7 bra 	$L__BB0_7;
	mov.f64 	%fd36, 0d3FF6649C179E4E1E;
	add.rn.f64 	%fd116, %fd9, %fd36;
	bra.uni 	$L__BB0_9;
$L__BB0_7:
	abs.f64 	%fd35, %fd9;
	setp.neu.f64 	%p8, %fd35, 0d7FF0000000000000;
	@%p8 bra 	$L__BB0_9;
	setp.eq.s32 	%p9, %r5, 1126170624;
	setp.lt.s32 	%p10, %r4, 0;
	selp.b32 	%r87, 0, 2146435072, %p10;
	setp.lt.s32 	%p11, %r3, 0;
	and.b32  	%r88, %r4, 2147483647;
	setp.ne.s32 	%p12, %r88, 1071644672;
	or.b32  	%r89, %r87, -2147483648;
	selp.b32 	%r90, %r89, %r87, %p12;
	selp.b32 	%r91, %r90, %r87, %p9;
	selp.b32 	%r92, %r91, %r87, %p11;
	mov.b32 	%r93, 0;
	mov.b64 	%fd116, {%r93, %r92};
$L__BB0_9:
	setp.eq.f64 	%p13, %fd9, 0d3FF0000000000000;
	mul.f64 	%fd37, %fd116, 0d40F86A0000000000;
	selp.f64 	%fd16, 0d40F86A0000000000, %fd37, %p13;
	mul.f64 	%fd38, %fd8, 0d4071F0CCCCCCCCCD;
	mul.f64 	%fd17, %fd38, 0d3EE4F8B588E368F1;
	{
	.reg .b32 %temp; 
	mov.b64 	{%temp, %r6}, %fd17;
	}
	setp.neu.f64 	%p14, %fd17, 0d0000000000000000;
	@%p14 bra 	$L__BB0_11;
	setp.eq.s32 	%p16, %r5, 1126170624;
	selp.b32 	%r94, %r6, 0, %p16;
	setp.lt.s32 	%p17, %r4, 0;
	or.b32  	%r95, %r94, 2146435072;
	selp.b32 	%r96, %r95, %r94, %p17;
	mov.b32 	%r97, 0;
	mov.b64 	%fd118, {%r97, %r96};
	bra.uni 	$L__BB0_12;
$L__BB0_11:
	abs.f64 	%fd39, %fd17;
	{ // callseq 1, 0
	.param .b64 param0;
	st.param.f64 	[param0], %fd39;
	.param .b64 retval0;
	call.uni (retval0), 
	__internal_accurate_pow, 
	(
	param0
	);
	ld.param.f64 	%fd40, [retval0];
	} // callseq 1
	setp.lt.s32 	%p15, %r6, 0;
	selp.f64 	%fd118, 0dFFF8000000000000, %fd40, %p15;
$L__BB0_12:
	add.f64 	%fd42, %fd17, 0d3FF6649C179E4E1E;
	{
	.reg .b32 %temp; 
	mov.b64 	{%temp, %r98}, %fd42;
	}
	and.b32  	%r99, %r98, 2146435072;
	setp.ne.s32 	%p18, %r99, 2146435072;
	@%p18 bra 	$L__BB0_17;
	setp.num.f64 	%p19, %fd17, %fd17;
	@%p19 bra 	$L__BB0_15;
	mov.f64 	%fd44, 0d3FF6649C179E4E1E;
	add.rn.f64 	%fd118, %fd17, %fd44;
	bra.uni 	$L__BB0_17;
$L__BB0_15:
	abs.f64 	%fd43, %fd17;
	setp.neu.f64 	%p20, %fd43, 0d7FF0000000000000;
	@%p20 bra 	$L__BB0_17;
	setp.eq.s32 	%p21, %r5, 1126170624;
	setp.lt.s32 	%p22, %r4, 0;
	selp.b32 	%r101, 0, 2146435072, %p22;
	setp.lt.s32 	%p23, %r6, 0;
	and.b32  	%r102, %r4, 2147483647;
	setp.ne.s32 	%p24, %r102, 1071644672;
	or.b32  	%r103, %r101, -2147483648;
	selp.b32 	%r104, %r103, %r101, %p24;
	selp.b32 	%r105, %r104, %r101, %p21;
	selp.b32 	%r106, %r105, %r101, %p23;
	mov.b32 	%r107, 0;
	mov.b64 	%fd118, {%r107, %r106};
$L__BB0_17:
	ld.param.u32 	%r127, [ausm_solver_param_3];
	ld.param.u64 	%rd185, [ausm_solver_param_1];
	cvta.to.global.u64 	%rd25, %rd185;
	mul.wide.s32 	%rd26, %r2, 8;
	add.s64 	%rd3, %rd25, %rd26;
	rcp.rn.f64 	%fd45, %fd1;
	rcp.rn.f64 	%fd46, %fd5;
	setp.eq.f64 	%p25, %fd17, 0d3FF0000000000000;
	mul.f64 	%fd47, %fd118, 0d40F86A0000000000;
	selp.f64 	%fd24, 0d40F86A0000000000, %fd47, %p25;
	mul.f64 	%fd48, %fd16, 0d3FF6649C179E4E1E;
	mul.f64 	%fd49, %fd45, %fd48;
	sqrt.rn.f64 	%fd50, %fd49;
	mul.f64 	%fd51, %fd24, 0d3FF6649C179E4E1E;
	mul.f64 	%fd52, %fd46, %fd51;
	sqrt.rn.f64 	%fd53, %fd52;
	setp.eq.s32 	%p26, %r127, 0;
	mul.f64 	%fd54, %fd2, %fd45;
	selp.f64 	%fd55, %fd54, 0d0000000000000000, %p26;
	mul.f64 	%fd56, %fd6, %fd46;
	selp.f64 	%fd57, %fd56, 0d0000000000000000, %p26;
	setp.eq.s32 	%p27, %r127, 1;
	mul.f64 	%fd58, %fd45, %fd3;
	selp.f64 	%fd59, %fd58, %fd55, %p27;
	mul.f64 	%fd60, %fd46, %fd7;
	selp.f64 	%fd61, %fd60, %fd57, %p27;
	div.rn.f64 	%fd62, %fd59, %fd50;
	add.f64 	%fd25, %fd62, 0d3FF0000000000000;
	div.rn.f64 	%fd63, %fd61, %fd53;
	add.f64 	%fd26, %fd63, 0dBFF0000000000000;
	mul.f64 	%fd64, %fd25, %fd25;
	mul.f64 	%fd65, %fd26, %fd26;
	sub.f64 	%fd66, %fd64, %fd65;
	mul.f64 	%fd67, %fd66, 0d3FD0000000000000;
	max.f64 	%fd68, %fd67, 0d0000000000000000;
	mul.f64 	%fd27, %fd50, %fd68;
	min.f64 	%fd69, %fd67, 0d0000000000000000;
	mul.f64 	%fd28, %fd53, %fd69;
	mul.f64 	%fd70, %fd5, %fd28;
	fma.rn.f64 	%fd71, %fd1, %fd27, %fd70;
	st.global.f64 	[%rd3], %fd71;
	@%p27 bra 	$L__BB0_20;
	ld.param.u32 	%r128, [ausm_solver_param_3];
	setp.ne.s32 	%p28, %r128, 0;
	@%p28 bra 	$L__BB0_21;
	mul.f64 	%fd78, %fd16, %fd25;
	mul.f64 	%fd79, %fd24, %fd26;
	sub.f64 	%fd80, %fd78, %fd79;
	mul.f64 	%fd81, %fd80, 0d3FE0000000000000;
	mul.wide.s32 	%rd30, %r74, 8;
	add.s64 	%rd31, %rd3, %rd30;
	st.global.f64 	[%rd31], %fd81;
	mul.f64 	%fd82, %fd7, %fd28;
	fma.rn.f64 	%fd83, %fd3, %fd27, %fd82;
	add.s64 	%rd32, %rd31, %rd2;
	st.global.f64 	[%rd32], %fd83;
	bra.uni 	$L__BB0_21;
$L__BB0_20:
	mul.f64 	%fd72, %fd6, %fd28;
	fma.rn.f64 	%fd73, %fd2, %fd27, %fd72;
	mul.wide.s32 	%rd27, %r74, 8;
	add.s64 	%rd28, %rd3, %rd27;
	st.global.f64 	[%rd28], %fd73;
	mul.f64 	%fd74, %fd16, %fd25;
	mul.f64 	%fd75, %fd24, %fd26;
	sub.f64 	%fd76, %fd74, %fd75;
	mul.f64 	%fd77, %fd76, 0d3FE0000000000000;
	add.s64 	%rd29, %rd28, %rd2;
	st.global.f64 	[%rd29], %fd77;
$L__BB0_21:
	ld.param.u32 	%r122, [ausm_solver_param_2];
	mul.lo.s32 	%r142, %r74, 3;
	mul.f64 	%fd84, %fd8, %fd28;
	fma.rn.f64 	%fd85, %fd4, %fd27, %fd84;
	mul.wide.s32 	%rd33, %r142, 8;
	add.s64 	%rd34, %rd3, %rd33;
	st.global.f64 	[%rd34], %fd85;
	setp.lt.s32 	%p29, %r122, 1;
	@%p29 bra 	$L__BB0_34;
	ld.param.u32 	%r123, [ausm_solver_param_2];
	and.b32  	%r8, %r123, 15;
	setp.lt.u32 	%p30, %r123, 16;
	mov.b32 	%r147, 0;
	@%p30 bra 	$L__BB0_25;
	ld.param.u32 	%r124, [ausm_solver_param_2];
	and.b32  	%r147, %r124, 2147483632;
	neg.s32 	%r145, %r147;
	shl.b32 	%r11, %r74, 4;
	shl.b32 	%r143, %r74, 1;
	shl.b32 	%r141, %r74, 2;
	mul.lo.s32 	%r140, %r74, 5;
	mul.lo.s32 	%r139, %r74, 6;
	mul.lo.s32 	%r138, %r74, 7;
	shl.b32 	%r137, %r74, 3;
	mul.lo.s32 	%r136, %r74, 9;
	mul.lo.s32 	%r135, %r74, 10;
	mul.lo.s32 	%r134, %r74, 11;
	mul.lo.s32 	%r133, %r74, 12;
	mul.lo.s32 	%r132, %r74, 13;
	mul.lo.s32 	%r131, %r74, 14;
	mul.lo.s32 	%r130, %r74, 15;
	mov.b32 	%r129, 0;
	mov.u32 	%r144, %r74;
$L__BB0_24:
	.pragma "nounroll";
	ld.param.u64 	%rd186, [ausm_solver_param_1];
	cvt.s64.s32 	%rd35, %r129;
	mul.wide.s32 	%rd36, %r129, 8;
	add.s64 	%rd37, %rd3, %rd36;
	ld.global.f64 	%fd86, [%rd37];
	add.s64 	%rd38, %rd35, %rd1;
	cvta.to.global.u64 	%rd39, %rd186;
	shl.b64 	%rd40, %rd38, 3;
	add.s64 	%rd41, %rd39, %rd40;
	st.global.f64 	[%rd41], %fd86;
	cvt.s64.s32 	%rd42, %r144;
	add.s64 	%rd43, %rd37, %rd2;
	ld.global.f64 	%fd87, [%rd43];
	add.s64 	%rd44, %rd42, %rd1;
	shl.b64 	%rd45, %rd44, 3;
	add.s64 	%rd46, %rd39, %rd45;
	st.global.f64 	[%rd46], %fd87;
	cvt.s64.s32 	%rd47, %r143;
	add.s64 	%rd48, %rd43, %rd2;
	ld.global.f64 	%fd88, [%rd48];
	add.s64 	%rd49, %rd47, %rd1;
	shl.b64 	%rd50, %rd49, 3;
	add.s64 	%rd51, %rd39, %rd50;
	st.global.f64 	[%rd51], %fd88;
	cvt.s64.s32 	%rd52, %r142;
	add.s64 	%rd53, %rd48, %rd2;
	ld.global.f64 	%fd89, [%rd53];
	add.s64 	%rd54, %rd52, %rd1;
	shl.b64 	%rd55, %rd54, 3;
	add.s64 	%rd56, %rd39, %rd55;
	st.global.f64 	[%rd56], %fd89;
	cvt.s64.s32 	%rd57, %r141;
	add.s64 	%rd58, %rd53, %rd2;
	ld.global.f64 	%fd90, [%rd58];
	add.s64 	%rd59, %rd57, %rd1;
	shl.b64 	%rd60, %rd59, 3;
	add.s64 	%rd61, %rd39, %rd60;
	st.global.f64 	[%rd61], %fd90;
	cvt.s64.s32 	%rd62, %r140;
	add.s64 	%rd63, %rd58, %rd2;
	ld.global.f64 	%fd91, [%rd63];
	add.s64 	%rd64, %rd62, %rd1;
	shl.b64 	%rd65, %rd64, 3;
	add.s64 	%rd66, %rd39, %rd65;
	st.global.f64 	[%rd66], %fd91;
	cvt.s64.s32 	%rd67, %r139;
	add.s64 	%rd68, %rd63, %rd2;
	ld.global.f64 	%fd92, [%rd68];
	add.s64 	%rd69, %rd67, %rd1;
	shl.b64 	%rd70, %rd69, 3;
	add.s64 	%rd71, %rd39, %rd70;
	st.global.f64 	[%rd71], %fd92;
	cvt.s64.s32 	%rd72, %r138;
	add.s64 	%rd73, %rd68, %rd2;
	ld.global.f64 	%fd93, [%rd73];
	add.s64 	%rd74, %rd72, %rd1;
	shl.b64 	%rd75, %rd74, 3;
	add.s64 	%rd76, %rd39, %rd75;
	st.global.f64 	[%rd76], %fd93;
	cvt.s64.s32 	%rd77, %r137;
	add.s64 	%rd78, %rd73, %rd2;
	ld.global.f64 	%fd94, [%rd78];
	add.s64 	%rd79, %rd77, %rd1;
	shl.b64 	%rd80, %rd79, 3;
	add.s64 	%rd81, %rd39, %rd80;
	st.global.f64 	[%rd81], %fd94;
	cvt.s64.s32 	%rd82, %r136;
	add.s64 	%rd83, %rd78, %rd2;
	ld.global.f64 	%fd95, [%rd83];
	add.s64 	%rd84, %rd82, %rd1;
	shl.b64 	%rd85, %rd84, 3;
	add.s64 	%rd86, %rd39, %rd85;
	st.global.f64 	[%rd86], %fd95;
	cvt.s64.s32 	%rd87, %r135;
	add.s64 	%rd88, %rd83, %rd2;
	ld.global.f64 	%fd96, [%rd88];
	add.s64 	%rd89, %rd87, %rd1;
	shl.b64 	%rd90, %rd89, 3;
	add.s64 	%rd91, %rd39, %rd90;
	st.global.f64 	[%rd91], %fd96;
	cvt.s64.s32 	%rd92, %r134;
	add.s64 	%rd93, %rd88, %rd2;
	ld.global.f64 	%fd97, [%rd93];
	add.s64 	%rd94, %rd92, %rd1;
	shl.b64 	%rd95, %rd94, 3;
	add.s64 	%rd96, %rd39, %rd95;
	st.global.f64 	[%rd96], %fd97;
	cvt.s64.s32 	%rd97, %r133;
	add.s64 	%rd98, %rd93, %rd2;
	ld.global.f64 	%fd98, [%rd98];
	add.s64 	%rd99, %rd97, %rd1;
	shl.b64 	%rd100, %rd99, 3;
	add.s64 	%rd101, %rd39, %rd100;
	st.global.f64 	[%rd101], %fd98;
	cvt.s64.s32 	%rd102, %r132;
	add.s64 	%rd103, %rd98, %rd2;
	ld.global.f64 	%fd99, [%rd103];
	add.s64 	%rd104, %rd102, %rd1;
	shl.b64 	%rd105, %rd104, 3;
	add.s64 	%rd106, %rd39, %rd105;
	st.global.f64 	[%rd106], %fd99;
	cvt.s64.s32 	%rd107, %r131;
	add.s64 	%rd108, %rd103, %rd2;
	ld.global.f64 	%fd100, [%rd108];
	add.s64 	%rd109, %rd107, %rd1;
	shl.b64 	%rd110, %rd109, 3;
	add.s64 	%rd111, %rd39, %rd110;
	st.global.f64 	[%rd111], %fd100;
	cvt.s64.s32 	%rd112, %r130;
	add.s64 	%rd113, %rd108, %rd2;
	ld.global.f64 	%fd101, [%rd113];
	add.s64 	%rd114, %rd112, %rd1;
	shl.b64 	%rd115, %rd114, 3;
	add.s64 	%rd116, %rd39, %rd115;
	st.global.f64 	[%rd116], %fd101;
	add.s32 	%r145, %r145, 16;
	add.s32 	%r144, %r144, %r11;
	add.s32 	%r143, %r143, %r11;
	add.s32 	%r142, %r142, %r11;
	add.s32 	%r141, %r141, %r11;
	add.s32 	%r140, %r140, %r11;
	add.s32 	%r139, %r139, %r11;
	add.s32 	%r138, %r138, %r11;
	add.s32 	%r137, %r137, %r11;
	add.s32 	%r136, %r136, %r11;
	add.s32 	%r135, %r135, %r11;
	add.s32 	%r134, %r134, %r11;
	add.s32 	%r133, %r133, %r11;
	add.s32 	%r132, %r132, %r11;
	add.s32 	%r131, %r131, %r11;
	add.s32 	%r130, %r130, %r11;
	add.s32 	%r129, %r129, %r11;
	setp.ne.s32 	%p31, %r145, 0;
	@%p31 bra 	$L__BB0_24;
$L__BB0_25:
	setp.eq.s32 	%p32, %r8, 0;
	@%p32 bra 	$L__BB0_34;
	ld.param.u32 	%r125, [ausm_solver_param_2];
	ld.param.u64 	%rd187, [ausm_solver_param_1];
	cvta.to.global.u64 	%rd4, %rd187;
	and.b32  	%r60, %r125, 7;
	setp.lt.u32 	%p33, %r8, 8;
	@%p33 bra 	$L__BB0_28;
	mul.lo.s32 	%r110, %r147, %r74;
	cvt.s64.s32 	%rd117, %r110;
	mul.wide.s32 	%rd118, %r110, 8;
	add.s64 	%rd119, %rd3, %rd118;
	ld.global.f64 	%fd102, [%rd119];
	add.s64 	%rd120, %rd117, %rd1;
	shl.b64 	%rd121, %rd120, 3;
	add.s64 	%rd122, %rd4, %rd121;
	st.global.f64 	[%rd122], %fd102;
	add.s32 	%r111, %r110, %r74;
	cvt.s64.s32 	%rd123, %r111;
	add.s64 	%rd124, %rd119, %rd2;
	ld.global.f64 	%fd103, [%rd124];
	add.s64 	%rd125, %rd123, %rd1;
	shl.b64 	%rd126, %rd125, 3;
	add.s64 	%rd127, %rd4, %rd126;
	st.global.f64 	[%rd127], %fd103;
	add.s32 	%r112, %r111, %r74;
	cvt.s64.s32 	%rd128, %r112;
	add.s64 	%rd129, %rd124, %rd2;
	ld.global.f64 	%fd104, [%rd129];
	add.s64 	%rd130, %rd128, %rd1;
	shl.b64 	%rd131, %rd130, 3;
	add.s64 	%rd132, %rd4, %rd131;
	st.global.f64 	[%rd132], %fd104;
	add.s32 	%r113, %r112, %r74;
	cvt.s64.s32 	%rd133, %r113;
	add.s64 	%rd134, %rd129, %rd2;
	ld.global.f64 	%fd105, [%rd134];
	add.s64 	%rd135, %rd133, %rd1;
	shl.b64 	%rd136, %rd135, 3;
	add.s64 	%rd137, %rd4, %rd136;
	st.global.f64 	[%rd137], %fd105;
	add.s32 	%r114, %r113, %r74;
	cvt.s64.s32 	%rd138, %r114;
	add.s64 	%rd139, %rd134, %rd2;
	ld.global.f64 	%fd106, [%rd139];
	add.s64 	%rd140, %rd138, %rd1;
	shl.b64 	%rd141, %rd140, 3;
	add.s64 	%rd142, %rd4, %rd141;
	st.global.f64 	[%rd142], %fd106;
	add.s32 	%r115, %r114, %r74;
	cvt.s64.s32 	%rd143, %r115;
	add.s64 	%rd144, %rd139, %rd2;
	ld.global.f64 	%fd107, [%rd144];
	add.s64 	%rd145, %rd143, %rd1;
	shl.b64 	%rd146, %rd145, 3;
	add.s64 	%rd147, %rd4, %rd146;
	st.global.f64 	[%rd147], %fd107;
	add.s32 	%r116, %r115, %r74;
	cvt.s64.s32 	%rd148, %r116;
	add.s64 	%rd149, %rd144, %rd2;
	ld.global.f64 	%fd108, [%rd149];
	add.s64 	%rd150, %rd148, %rd1;
	shl.b64 	%rd151, %rd150, 3;
	add.s64 	%rd152, %rd4, %rd151;
	st.global.f64 	[%rd152], %fd108;
	add.s32 	%r117, %r116, %r74;
	cvt.s64.s32 	%rd153, %r117;
	add.s64 	%rd154, %rd149, %rd2;
	ld.global.f64 	%fd109, [%rd154];
	add.s64 	%rd155, %rd153, %rd1;
	shl.b64 	%rd156, %rd155, 3;
	add.s64 	%rd157, %rd4, %rd156;
	st.global.f64 	[%rd157], %fd109;
	add.s32 	%r147, %r147, 8;
$L__BB0_28:
	setp.eq.s32 	%p34, %r60, 0;
	@%p34 bra 	$L__BB0_34;
	ld.param.u32 	%r126, [ausm_solver_param_2];
	and.b32  	%r63, %r126, 3;
	setp.lt.u32 	%p35, %r60, 4;
	@%p35 bra 	$L__BB0_31;
	mul.lo.s32 	%r118, %r147, %r74;
	cvt.s64.s32 	%rd158, %r118;
	mul.wide.s32 	%rd159, %r118, 8;
	add.s64 	%rd160, %rd3, %rd159;
	ld.global.f64 	%fd110, [%rd160];
	add.s64 	%rd161, %rd158, %rd1;
	shl.b64 	%rd162, %rd161, 3;
	add.s64 	%rd163, %rd4, %rd162;
	st.global.f64 	[%rd163], %fd110;
	add.s32 	%r119, %r118, %r74;
	cvt.s64.s32 	%rd164, %r119;
	add.s64 	%rd165, %rd160, %rd2;
	ld.global.f64 	%fd111, [%rd165];
	add.s64 	%rd166, %rd164, %rd1;
	shl.b64 	%rd167, %rd166, 3;
	add.s64 	%rd168, %rd4, %rd167;
	st.global.f64 	[%rd168], %fd111;
	add.s32 	%r120, %r119, %r74;
	cvt.s64.s32 	%rd169, %r120;
	add.s64 	%rd170, %rd165, %rd2;
	ld.global.f64 	%fd112, [%rd170];
	add.s64 	%rd171, %rd169, %rd1;
	shl.b64 	%rd172, %rd171, 3;
	add.s64 	%rd173, %rd4, %rd172;
	st.global.f64 	[%rd173], %fd112;
	add.s32 	%r121, %r120, %r74;
	cvt.s64.s32 	%rd174, %r121;
	add.s64 	%rd175, %rd170, %rd2;
	ld.global.f64 	%fd113, [%rd175];
	add.s64 	%rd176, %rd174, %rd1;
	shl.b64 	%rd177, %rd176, 3;
	add.s64 	%rd178, %rd4, %rd177;
	st.global.f64 	[%rd178], %fd113;
	add.s32 	%r147, %r147, 4;
$L__BB0_31:
	setp.eq.s32 	%p36, %r63, 0;
	@%p36 bra 	$L__BB0_34;
	mul.lo.s32 	%r150, %r147, %r74;
	neg.s32 	%r149, %r63;
$L__BB0_33:
	.pragma "nounroll";
	cvt.s64.s32 	%rd179, %r150;
	mul.wide.s32 	%rd180, %r150, 8;
	add.s64 	%rd181, %rd3, %rd180;
	ld.global.f64 	%fd114, [%rd181];
	add.s64 	%rd182, %rd179, %rd1;
	shl.b64 	%rd183, %rd182, 3;
	add.s64 	%rd184, %rd4, %rd183;
	st.global.f64 	[%rd184], %fd114;
	add.s32 	%r150, %r150, %r74;
	add.s32 	%r149, %r149, 1;
	setp.ne.s32 	%p37, %r149, 0;
	@%p37 bra 	$L__BB0_33;
$L__BB0_34:
	ret;

}
	// .globl	boundary_flux
.visible .entry boundary_flux(
	.param .u64 .ptr .align 1 boundary_flux_param_0,
	.param .u64 .ptr .align 1 boundary_flux_param_1,
	.param .u64 .ptr .align 1 boundary_flux_param_2,
	.param .u32 boundary_flux_param_3,
	.param .u32 boundary_flux_param_4,
	.param .u32 boundary_flux_param_5
)
{
	.reg .pred 	%p<28>;
	.reg .b32 	%r<44>;
	.reg .b64 	%rd<29>;
	.reg .b64 	%fd<40>;

	ld.param.u64 	%rd4, [boundary_flux_param_0];
	ld.param.u64 	%rd5, [boundary_flux_param_1];
	ld.param.u64 	%rd6, [boundary_flux_param_2];
	ld.param.u32 	%r8, [boundary_flux_param_3];
	ld.param.u32 	%r9, [boundary_flux_param_4];
	ld.param.u32 	%r10, [boundary_flux_param_5];
	mov.u32 	%r11, %ctaid.x;
	mov.u32 	%r12, %ntid.x;
	mov.u32 	%r13, %tid.x;
	mad.lo.s32 	%r1, %r11, %r12, %r13;
	setp.ge.s32 	%p1, %r1, %r10;
	@%p1 bra 	$L__BB1_22;
	cvta.to.global.u64 	%rd7, %rd6;
	cvta.to.global.u64 	%rd8, %rd4;
	cvta.to.global.u64 	%rd9, %rd5;
	mul.wide.s32 	%rd10, %r1, 4;
	add.s64 	%rd11, %rd7, %rd10;
	ld.global.u32 	%r14, [%rd11];
	cvt.s64.s32 	%rd12, %r14;
	mul.wide.s32 	%rd13, %r14, 8;
	add.s64 	%rd1, %rd9, %rd13;
	mul.lo.s32 	%r15, %r9, 3;
	cvt.s64.s32 	%rd2, %r15;
	add.s64 	%rd14, %rd12, %rd2;
	shl.b64 	%rd15, %rd14, 3;
	add.s64 	%rd16, %rd8, %rd15;
	ld.global.f64 	%fd1, [%rd16];
	mov.b64 	%rd17, 0;
	st.global.u64 	[%rd1], %rd17;
	setp.eq.s32 	%p2, %r8, 1;
	@%p2 bra 	$L__BB1_12;
	setp.ne.s32 	%p3, %r8, 0;
	@%p3 bra 	$L__BB1_21;
	mul.f64 	%fd26, %fd1, 0d4071F0CCCCCCCCCD;
	mul.f64 	%fd2, %fd26, 0d3EE4F8B588E368F1;
	{
	.reg .b32 %temp; 
	mov.b64 	{%temp, %r2}, %fd2;
	}
	mov.f64 	%fd27, 0d3FF6649C179E4E1E;
	{
	.reg .b32 %temp; 
	mov.b64 	{%temp, %r3}, %fd27;
	}
	and.b32  	%r4, %r3, 2146435072;
	setp.neu.f64 	%p16, %fd2, 0d0000000000000000;
	@%p16 bra 	$L__BB1_5;
	setp.eq.s32 	%p18, %r4, 1126170624;
	selp.b32 	%r30, %r2, 0, %p18;
	setp.lt.s32 	%p19, %r3, 0;
	or.b32  	%r31, %r30, 2146435072;
	selp.b32 	%r32, %r31, %r30, %p19;
	mov.b32 	%r33, 0;
	mov.b64 	%fd37, {%r33, %r32};
	bra.uni 	$L__BB1_6;
$L__BB1_5:
	abs.f64 	%fd28, %fd2;
	{ // callseq 3, 0
	.param .b64 param0;
	st.param.f64 	[param0], %fd28;
	.param .b64 retval0;
	call.uni (retval0), 
	__internal_accurate_pow, 
	(
	param0
	);
	ld.param.f64 	%fd29, [retval0];
	} // callseq 3
	setp.lt.s32 	%p17, %r2, 0;
	selp.f64 	%fd37, 0dFFF8000000000000, %fd29, %p17;
$L__BB1_6:
	add.f64 	%fd31, %fd2, 0d3FF6649C179E4E1E;
	{
	.reg .b32 %temp; 
	mov.b64 	{%temp, %r34}, %fd31;
	}
	and.b32  	%r35, %r34, 2146435072;
	setp.ne.s32 	%p20, %r35, 2146435072;
	@%p20 bra 	$L__BB1_11;
	setp.num.f64 	%p21, %fd2, %fd2;
	@%p21 bra 	$L__BB1_9;
	mov.f64 	%fd33, 0d3FF6649C179E4E1E;
	add.rn.f64 	%fd37, %fd2, %fd33;
	bra.uni 	$L__BB1_11;
$L__BB1_9:
	abs.f64 	%fd32, %fd2;
	setp.neu.f64 	%p22, %fd32, 0d7FF0000000000000;
	@%p22 bra 	$L__BB1_11;
	setp.eq.s32 	%p23, %r4, 1126170624;
	setp.lt.s32 	%p24, %r3, 0;
	selp.b32 	%r37, 0, 2146435072, %p24;
	setp.lt.s32 	%p25, %r2, 0;
	and.b32  	%r38, %r3, 2147483647;
	setp.ne.s32 	%p26, %r38, 1071644672;
	or.b32  	%r39, %r37, -2147483648;
	selp.b32 	%r40, %r39, %r37, %p26;
	selp.b32 	%r41, %r40, %r37, %p23;
	selp.b32 	%r42, %r41, %r37, %p25;
	mov.b32 	%r43, 0;
	mov.b64 	%fd37, {%r43, %r42};
$L__BB1_11:
	setp.eq.f64 	%p27, %fd2, 0d3FF0000000000000;
	mul.f64 	%fd34, %fd37, 0d40F86A0000000000;
	selp.f64 	%fd35, 0d40F86A0000000000, %fd34, %p27;
	mul.wide.s32 	%rd22, %r9, 8;
	add.s64 	%rd23, %rd1, %rd22;
	st.global.f64 	[%rd23], %fd35;
	add.s64 	%rd24, %rd23, %rd22;
	mov.b64 	%rd25, 0;
	st.global.u64 	[%rd24], %rd25;
	bra.uni 	$L__BB1_21;
$L__BB1_12:
	mul.wide.s32 	%rd18, %r9, 8;
	add.s64 	%rd3, %rd1, %rd18;
	mov.b64 	%rd19, 0;
	st.global.u64 	[%rd3], %rd19;
	mul.f64 	%fd16, %fd1, 0d4071F0CCCCCCCCCD;
	mul.f64 	%fd9, %fd16, 0d3EE4F8B588E368F1;
	{
	.reg .b32 %temp; 
	mov.b64 	{%temp, %r5}, %fd9;
	}
	mov.f64 	%fd17, 0d3FF6649C179E4E1E;
	{
	.reg .b32 %temp; 
	mov.b64 	{%temp, %r6}, %fd17;
	}
	and.b32  	%r7, %r6, 2146435072;
	setp.neu.f64 	%p4, %fd9, 0d0000000000000000;
	@%p4 bra 	$L__BB1_14;
	setp.eq.s32 	%p6, %r7, 1126170624;
	selp.b32 	%r16, %r5, 0, %p6;
	setp.lt.s32 	%p7, %r6, 0;
	or.b32  	%r17, %r16, 2146435072;
	selp.b32 	%r18, %r17, %r16, %p7;
	mov.b32 	%r19, 0;
	mov.b64 	%fd39, {%r19, %r18};
	bra.uni 	$L__BB1_15;
$L__BB1_14:
	abs.f64 	%fd18, %fd9;
	{ // callseq 2, 0
	.param .b64 param0;
	st.param.f64 	[param0], %fd18;
	.param .b64 retval0;
	call.uni (retval0), 
	__internal_accurate_pow, 
	(
	param0
	);
	ld.param.f64 	%fd19, [retval0];
	} // callseq 2
	setp.lt.s32 	%p5, %r5, 0;
	selp.f64 	%fd39, 0dFFF8000000000000, %fd19, %p5;
$L__BB1_15:
	add.f64 	%fd21, %fd9, 0d3FF6649C179E4E1E;
	{
	.reg .b32 %temp; 
	mov.b64 	{%temp, %r20}, %fd21;
	}
	and.b32  	%r21, %r20, 2146435072;
	setp.ne.s32 	%p8, %r21, 2146435072;
	@%p8 bra 	$L__BB1_20;
	setp.num.f64 	%p9, %fd9, %fd9;
	@%p9 bra 	$L__BB1_18;
	mov.f64 	%fd23, 0d3FF6649C179E4E1E;
	add.rn.f64 	%fd39, %fd9, %fd23;
	bra.uni 	$L__BB1_20;
$L__BB1_18:
	abs.f64 	%fd22, %fd9;
	setp.neu.f64 	%p10, %fd22, 0d7FF0000000000000;
	@%p10 bra 	$L__BB1_20;
	setp.eq.s32 	%p11, %r7, 1126170624;
	setp.lt.s32 	%p12, %r6, 0;
	selp.b32 	%r23, 0, 2146435072, %p12;
	setp.lt.s32 	%p13, %r5, 0;
	and.b32  	%r24, %r6, 2147483647;
	setp.ne.s32 	%p14, %r24, 1071644672;
	or.b32  	%r25, %r23, -2147483648;
	selp.b32 	%r26, %r25, %r23, %p14;
	selp.b32 	%r27, %r26, %r23, %p11;
	selp.b32 	%r28, %r27, %r23, %p13;
	mov.b32 	%r29, 0;
	mov.b64 	%fd39, {%r29, %r28};
$L__BB1_20:
	setp.eq.f64 	%p15, %fd9, 0d3FF0000000000000;
	mul.f64 	%fd24, %fd39, 0d40F86A0000000000;
	selp.f64 	%fd25, 0d40F86A0000000000, %fd24, %p15;
	add.s64 	%rd21, %rd3, %rd18;
	st.global.f64 	[%rd21], %fd25;
$L__BB1_21:
	shl.b64 	%rd26, %rd2, 3;
	add.s64 	%rd27, %rd1, %rd26;
	mov.b64 	%rd28, 0;
	st.global.u64 	[%rd27], %rd28;
$L__BB1_22:
	ret;

}
	// .globl	euler_flux
.visible .entry euler_flux(
	.param .u64 .ptr .align 1 euler_flux_param_0,
	.param .u64 .ptr .align 1 euler_flux_param_1,
	.param .u64 .ptr .align 1 euler_flux_param_2,
	.param .u32 euler_flux_param_3
)
{
	.reg .pred 	%p<9>;
	.reg .b32 	%r<49>;
	.reg .b32 	%f<3>;
	.reg .b64 	%rd<22>;
	.reg .b64 	%fd<85>;

	ld.param.u64 	%rd2, [euler_flux_param_0];
	ld.param.u64 	%rd3, [euler_flux_param_1];
	ld.param.u64 	%rd4, [euler_flux_param_2];
	ld.param.u32 	%r15, [euler_flux_param_3];
	mov.u32 	%r16, %ctaid.x;
	mov.u32 	%r17, %ntid.x;
	mov.u32 	%r18, %tid.x;
	mad.lo.s32 	%r1, %r16, %r17, %r18;
	setp.ge.s32 	%p1, %r1, %r15;
	@%p1 bra 	$L__BB2_12;
	cvta.to.global.u64 	%rd5, %rd2;
	mul.wide.s32 	%rd6, %r1, 8;
	add.s64 	%rd7, %rd5, %rd6;
	ld.global.f64 	%fd19, [%rd7];
	mul.wide.s32 	%rd1, %r15, 8;
	add.s64 	%rd8, %rd7, %rd1;
	ld.global.f64 	%fd1, [%rd8];
	add.s64 	%rd9, %rd8, %rd1;
	ld.global.f64 	%fd2, [%rd9];
	add.s64 	%rd10, %rd9, %rd1;
	ld.global.f64 	%fd3, [%rd10];
	rcp.rn.f64 	%fd4, %fd19;
	mul.f64 	%fd81, %fd3, 0d3F6783DFF3F0FE05;
	{
	.reg .b32 %temp; 
	mov.b64 	{%temp, %r45}, %fd81;
	}
	{
	.reg .b32 %temp; 
	mov.b64 	{%r46, %temp}, %fd81;
	}
	setp.gt.s32 	%p2, %r45, 1048575;
	mov.b32 	%r47, -1023;
	@%p2 bra 	$L__BB2_3;
	mul.f64 	%fd81, %fd81, 0d4350000000000000;
	{
	.reg .b32 %temp; 
	mov.b64 	{%temp, %r45}, %fd81;
	}
	{
	.reg .b32 %temp; 
	mov.b64 	{%r46, %temp}, %fd81;
	}
	mov.b32 	%r47, -1077;
$L__BB2_3:
	add.s32 	%r21, %r45, -1;
	setp.gt.u32 	%p3, %r21, 2146435070;
	@%p3 bra 	$L__BB2_7;
	shr.u32 	%r24, %r45, 20;
	add.s32 	%r48, %r47, %r24;
	and.b32  	%r25, %r45, 1048575;
	or.b32  	%r26, %r25, 1072693248;
	mov.b64 	%fd82, {%r46, %r26};
	setp.lt.u32 	%p5, %r26, 1073127583;
	@%p5 bra 	$L__BB2_6;
	{
	.reg .b32 %temp; 
	mov.b64 	{%r27, %temp}, %fd82;
	}
	{
	.reg .b32 %temp; 
	mov.b64 	{%temp, %r28}, %fd82;
	}
	add.s32 	%r29, %r28, -1048576;
	mov.b64 	%fd82, {%r27, %r29};
	add.s32 	%r48, %r48, 1;
$L__BB2_6:
	add.f64 	%fd21, %fd82, 0dBFF0000000000000;
	add.f64 	%fd22, %fd82, 0d3FF0000000000000;
	rcp.approx.ftz.f64 	%fd23, %fd22;
	neg.f64 	%fd24, %fd22;
	fma.rn.f64 	%fd25, %fd24, %fd23, 0d3FF0000000000000;
	fma.rn.f64 	%fd26, %fd25, %fd25, %fd25;
	fma.rn.f64 	%fd27, %fd26, %fd23, %fd23;
	mul.f64 	%fd28, %fd21, %fd27;
	fma.rn.f64 	%fd29, %fd21, %fd27, %fd28;
	mul.f64 	%fd30, %fd29, %fd29;
	fma.rn.f64 	%fd31, %fd30, 0d3EB1380B3AE80F1E, 0d3ED0EE258B7A8B04;
	fma.rn.f64 	%fd32, %fd31, %fd30, 0d3EF3B2669F02676F;
	fma.rn.f64 	%fd33, %fd32, %fd30, 0d3F1745CBA9AB0956;
	fma.rn.f64 	%fd34, %fd33, %fd30, 0d3F3C71C72D1B5154;
	fma.rn.f64 	%fd35, %fd34, %fd30, 0d3F624924923BE72D;
	fma.rn.f64 	%fd36, %fd35, %fd30, 0d3F8999999999A3C4;
	fma.rn.f64 	%fd37, %fd36, %fd30, 0d3FB5555555555554;
	sub.f64 	%fd38, %fd21, %fd29;
	add.f64 	%fd39, %fd38, %fd38;
	neg.f64 	%fd40, %fd29;
	fma.rn.f64 	%fd41, %fd40, %fd21, %fd39;
	mul.f64 	%fd42, %fd27, %fd41;
	mul.f64 	%fd43, %fd30, %fd37;
	fma.rn.f64 	%fd44, %fd43, %fd29, %fd42;
	xor.b32  	%r30, %r48, -2147483648;
	mov.b32 	%r31, 1127219200;
	mov.b64 	%fd45, {%r30, %r31};
	mov.b32 	%r32, -2147483648;
	mov.b64 	%fd46, {%r32, %r31};
	sub.f64 	%fd47, %fd45, %fd46;
	fma.rn.f64 	%fd48, %fd47, 0d3FE62E42FEFA39EF, %fd29;
	fma.rn.f64 	%fd49, %fd47, 0dBFE62E42FEFA39EF, %fd48;
	sub.f64 	%fd50, %fd49, %fd29;
	sub.f64 	%fd51, %fd44, %fd50;
	fma.rn.f64 	%fd52, %fd47, 0d3C7ABC9E3B39803F, %fd51;
	add.f64 	%fd83, %fd48, %fd52;
	bra.uni 	$L__BB2_8;
$L__BB2_7:
	fma.rn.f64 	%fd20, %fd81, 0d7FF0000000000000, 0d7FF0000000000000;
	{
	.reg .b32 %temp; 
	mov.b64 	{%temp, %r22}, %fd81;
	}
	and.b32  	%r23, %r22, 2147483647;
	setp.eq.s32 	%p4, %r23, 0;
	selp.f64 	%fd83, 0dFFF0000000000000, %fd20, %p4;
$L__BB2_8:
	mul.f64 	%fd14, %fd83, 0d3FF6649C179E4E1E;
	fma.rn.f64 	%fd53, %fd14, 0d3FF71547652B82FE, 0d4338000000000000;
	{
	.reg .b32 %temp; 
	mov.b64 	{%r12, %temp}, %fd53;
	}
	mov.f64 	%fd54, 0dC338000000000000;
	add.rn.f64 	%fd55, %fd53, %fd54;
	fma.rn.f64 	%fd56, %fd55, 0dBFE62E42FEFA39EF, %fd14;
	fma.rn.f64 	%fd57, %fd55, 0dBC7ABC9E3B39803F, %fd56;
	fma.rn.f64 	%fd58, %fd57, 0d3E5ADE1569CE2BDF, 0d3E928AF3FCA213EA;
	fma.rn.f64 	%fd59, %fd58, %fd57, 0d3EC71DEE62401315;
	fma.rn.f64 	%fd60, %fd59, %fd57, 0d3EFA01997C89EB71;
	fma.rn.f64 	%fd61, %fd60, %fd57, 0d3F2A01A014761F65;
	fma.rn.f64 	%fd62, %fd61, %fd57, 0d3F56C16C1852B7AF;
	fma.rn.f64 	%fd63, %fd62, %fd57, 0d3F81111111122322;
	fma.rn.f64 	%fd64, %fd63, %fd57, 0d3FA55555555502A1;
	fma.rn.f64 	%fd65, %fd64, %fd57, 0d3FC5555555555511;
	fma.rn.f64 	%fd66, %fd65, %fd57, 0d3FE000000000000B;
	fma.rn.f64 	%fd67, %fd66, %fd57, 0d3FF0000000000000;
	fma.rn.f64 	%fd68, %fd67, %fd57, 0d3FF0000000000000;
	{
	.reg .b32 %temp; 
	mov.b64 	{%r13, %temp}, %fd68;
	}
	{
	.reg .b32 %temp; 
	mov.b64 	{%temp, %r14}, %fd68;
	}
	shl.b32 	%r33, %r12, 20;
	add.s32 	%r34, %r33, %r14;
	mov.b64 	%fd84, {%r13, %r34};
	{
	.reg .b32 %temp; 
	mov.b64 	{%temp, %r35}, %fd14;
	}
	mov.b32 	%f2, %r35;
	abs.f32 	%f1, %f2;
	setp.lt.f32 	%p6, %f1, 0f4086232B;
	@%p6 bra 	$L__BB2_11;
	setp.lt.f64 	%p7, %fd14, 0d0000000000000000;
	add.f64 	%fd69, %fd14, 0d7FF0000000000000;
	selp.f64 	%fd84, 0d0000000000000000, %fd69, %p7;
	setp.geu.f32 	%p8, %f1, 0f40874800;
	@%p8 bra 	$L__BB2_11;
	shr.u32 	%r36, %r12, 31;
	add.s32 	%r37, %r12, %r36;
	shr.s32 	%r38, %r37, 1;
	shl.b32 	%r39, %r38, 20;
	add.s32 	%r40, %r14, %r39;
	mov.b64 	%fd70, {%r13, %r40};
	sub.s32 	%r41, %r12, %r38;
	shl.b32 	%r42, %r41, 20;
	add.s32 	%r43, %r42, 1072693248;
	mov.b32 	%r44, 0;
	mov.b64 	%fd71, {%r44, %r43};
	mul.f64 	%fd84, %fd71, %fd70;
$L__BB2_11:
	mul.f64 	%fd72, %fd1, %fd4;
	mul.f64 	%fd73, %fd4, %fd2;
	mul.f64 	%fd74, %fd84, 0d40F86A0000000000;
	cvta.to.global.u64 	%rd11, %rd3;
	add.s64 	%rd13, %rd11, %rd6;
	st.global.f64 	[%rd13], %fd1;
	fma.rn.f64 	%fd75, %fd1, %fd72, %fd74;
	add.s64 	%rd14, %rd13, %rd1;
	st.global.f64 	[%rd14], %fd75;
	mul.f64 	%fd76, %fd1, %fd73;
	add.s64 	%rd15, %rd14, %rd1;
	st.global.f64 	[%rd15], %fd76;
	mul.f64 	%fd77, %fd72, %fd3;
	add.s64 	%rd16, %rd15, %rd1;
	st.global.f64 	[%rd16], %fd77;
	cvta.to.global.u64 	%rd17, %rd4;
	add.s64 	%rd18, %rd17, %rd6;
	st.global.f64 	[%rd18], %fd2;
	mul.f64 	%fd78, %fd2, %fd72;
	add.s64 	%rd19, %rd18, %rd1;
	st.global.f64 	[%rd19], %fd78;
	fma.rn.f64 	%fd79, %fd2, %fd73, %fd74;
	add.s64 	%rd20, %rd19, %rd1;
	st.global.f64 	[%rd20], %fd79;
	mul.f64 	%fd80, %fd3, %fd73;
	add.s64 	%rd21, %rd20, %rd1;
	st.global.f64 	[%rd21], %fd80;
$L__BB2_12:
	ret;

}
.func  (.param .b64 func_retval0) __internal_accurate_pow(
	.param .b64 __internal_accurate_pow_param_0
)
{
	.reg .pred 	%p<8>;
	.reg .b32 	%r<49>;
	.reg .b32 	%f<3>;
	.reg .b64 	%fd<109>;

	ld.param.f64 	%fd10, [__internal_accurate_pow_param_0];
	{
	.reg .b32 %temp; 
	mov.b64 	{%temp, %r46}, %fd10;
	}
	{
	.reg .b32 %temp; 
	mov.b64 	{%r45, %temp}, %fd10;
	}
	shr.u32 	%r47, %r46, 20;
	setp.gt.u32 	%p1, %r46, 1048575;
	@%p1 bra 	$L__BB3_2;
	mul.f64 	%fd11, %fd10, 0d4350000000000000;
	{
	.reg .b32 %temp; 
	mov.b64 	{%temp, %r46}, %fd11;
	}
	{
	.reg .b32 %temp; 
	mov.b64 	{%r45, %temp}, %fd11;
	}
	shr.u32 	%r16, %r46, 20;
	add.s32 	%r47, %r16, -54;
$L__BB3_2:
	add.s32 	%r48, %r47, -1023;
	and.b32  	%r17, %r46, -2146435073;
	or.b32  	%r18, %r17, 1072693248;
	mov.b64 	%fd107, {%r45, %r18};
	setp.lt.u32 	%p2, %r18, 1073127583;
	@%p2 bra 	$L__BB3_4;
	{
	.reg .b32 %temp; 
	mov.b64 	{%r19, %temp}, %fd107;
	}
	{
	.reg .b32 %temp; 
	mov.b64 	{%temp, %r20}, %fd107;
	}
	add.s32 	%r21, %r20, -1048576;
	mov.b64 	%fd107, {%r19, %r21};
	add.s32 	%r48, %r47, -1022;
$L__BB3_4:
	add.f64 	%fd12, %fd107, 0dBFF0000000000000;
	add.f64 	%fd13, %fd107, 0d3FF0000000000000;
	rcp.approx.ftz.f64 	%fd14, %fd13;
	neg.f64 	%fd15, %fd13;
	fma.rn.f64 	%fd16, %fd15, %fd14, 0d3FF0000000000000;
	fma.rn.f64 	%fd17, %fd16, %fd16, %fd16;
	fma.rn.f64 	%fd18, %fd17, %fd14, %fd14;
	mul.f64 	%fd19, %fd12, %fd18;
	fma.rn.f64 	%fd20, %fd12, %fd18, %fd19;
	mul.f64 	%fd21, %fd20, %fd20;
	fma.rn.f64 	%fd22, %fd21, 0d3EB0F5FF7D2CAFE2, 0d3ED0F5D241AD3B5A;
	fma.rn.f64 	%fd23, %fd22, %fd21, 0d3EF3B20A75488A3F;
	fma.rn.f64 	%fd24, %fd23, %fd21, 0d3F1745CDE4FAECD5;
	fma.rn.f64 	%fd25, %fd24, %fd21, 0d3F3C71C7258A578B;
	fma.rn.f64 	%fd26, %fd25, %fd21, 0d3F6249249242B910;
	fma.rn.f64 	%fd27, %fd26, %fd21, 0d3F89999999999DFB;
	sub.f64 	%fd28, %fd12, %fd20;
	add.f64 	%fd29, %fd28, %fd28;
	neg.f64 	%fd30, %fd20;
	fma.rn.f64 	%fd31, %fd30, %fd12, %fd29;
	mul.f64 	%fd32, %fd18, %fd31;
	fma.rn.f64 	%fd33, %fd21, %fd27, 0d3FB5555555555555;
	mov.f64 	%fd34, 0d3FB5555555555555;
	sub.f64 	%fd35, %fd34, %fd33;
	fma.rn.f64 	%fd36, %fd21, %fd27, %fd35;
	add.f64 	%fd37, %fd36, 0dBC46A4CB00B9E7B0;
	add.f64 	%fd38, %fd33, %fd37;
	sub.f64 	%fd39, %fd33, %fd38;
	add.f64 	%fd40, %fd37, %fd39;
	mul.rn.f64 	%fd41, %fd20, %fd20;
	neg.f64 	%fd42, %fd41;
	fma.rn.f64 	%fd43, %fd20, %fd20, %fd42;
	{
	.reg .b32 %temp; 
	mov.b64 	{%r22, %temp}, %fd32;
	}
	{
	.reg .b32 %temp; 
	mov.b64 	{%temp, %r23}, %fd32;
	}
	add.s32 	%r24, %r23, 1048576;
	mov.b64 	%fd44, {%r22, %r24};
	fma.rn.f64 	%fd45, %fd20, %fd44, %fd43;
	mul.rn.f64 	%fd46, %fd41, %fd20;
	neg.f64 	%fd47, %fd46;
	fma.rn.f64 	%fd48, %fd41, %fd20, %fd47;
	fma.rn.f64 	%fd49, %fd41, %fd32, %fd48;
	fma.rn.f64 	%fd50, %fd45, %fd20, %fd49;
	mul.rn.f64 	%fd51, %fd38, %fd46;
	neg.f64 	%fd52, %fd51;
	fma.rn.f64 	%fd53, %fd38, %fd46, %fd52;
	fma.rn.f64 	%fd54, %fd38, %fd50, %fd53;
	fma.rn.f64 	%fd55, %fd40, %fd46, %fd54;
	add.f64 	%fd56, %fd51, %fd55;
	sub.f64 	%fd57, %fd51, %fd56;
	add.f64 	%fd58, %fd55, %fd57;
	add.f64 	%fd59, %fd20, %fd56;
	sub.f64 	%fd60, %fd20, %fd59;
	add.f64 	%fd61, %fd56, %fd60;
	add.f64 	%fd62, %fd58, %fd61;
	add.f64 	%fd63, %fd32, %fd62;
	add.f64 	%fd64, %fd59, %fd63;
	sub.f64 	%fd65, %fd59, %fd64;
	add.f64 	%fd66, %fd63, %fd65;
	xor.b32  	%r25, %r48, -2147483648;
	mov.b32 	%r26, 1127219200;
	mov.b64 	%fd67, {%r25, %r26};
	mov.b32 	%r27, -2147483648;
	mov.b64 	%fd68, {%r27, %r26};
	sub.f64 	%fd69, %fd67, %fd68;
	fma.rn.f64 	%fd70, %fd69, 0d3FE62E42FEFA39EF, %fd64;
	fma.rn.f64 	%fd71, %fd69, 0dBFE62E42FEFA39EF, %fd70;
	sub.f64 	%fd72, %fd71, %fd64;
	sub.f64 	%fd73, %fd66, %fd72;
	fma.rn.f64 	%fd74, %fd69, 0d3C7ABC9E3B39803F, %fd73;
	add.f64 	%fd75, %fd70, %fd74;
	sub.f64 	%fd76, %fd70, %fd75;
	add.f64 	%fd77, %fd74, %fd76;
	mov.f64 	%fd78, 0d3FF6649C179E4E1E;
	{
	.reg .b32 %temp; 
	mov.b64 	{%temp, %r28}, %fd78;
	}
	{
	.reg .b32 %temp; 
	mov.b64 	{%r29, %temp}, %fd78;
	}
	shl.b32 	%r30, %r28, 1;
	setp.gt.u32 	%p3, %r30, -33554433;
	and.b32  	%r31, %r28, -15728641;
	selp.b32 	%r32, %r31, %r28, %p3;
	mov.b64 	%fd79, {%r29, %r32};
	mul.rn.f64 	%fd80, %fd75, %fd79;
	neg.f64 	%fd81, %fd80;
	fma.rn.f64 	%fd82, %fd75, %fd79, %fd81;
	fma.rn.f64 	%fd83, %fd77, %fd79, %fd82;
	add.f64 	%fd4, %fd80, %fd83;
	sub.f64 	%fd84, %fd80, %fd4;
	add.f64 	%fd5, %fd83, %fd84;
	fma.rn.f64 	%fd85, %fd4, 0d3FF71547652B82FE, 0d4338000000000000;
	{
	.reg .b32 %temp; 
	mov.b64 	{%r13, %temp}, %fd85;
	}
	mov.f64 	%fd86, 0dC338000000000000;
	add.rn.f64 	%fd87, %fd85, %fd86;
	fma.rn.f64 	%fd88, %fd87, 0dBFE62E42FEFA39EF, %fd4;
	fma.rn.f64 	%fd89, %fd87, 0dBC7ABC9E3B39803F, %fd88;
	fma.rn.f64 	%fd90, %fd89, 0d3E5ADE1569CE2BDF, 0d3E928AF3FCA213EA;
	fma.rn.f64 	%fd91, %fd90, %fd89, 0d3EC71DEE62401315;
	fma.rn.f64 	%fd92, %fd91, %fd89, 0d3EFA01997C89EB71;
	fma.rn.f64 	%fd93, %fd92, %fd89, 0d3F2A01A014761F65;
	fma.rn.f64 	%fd94, %fd93, %fd89, 0d3F56C16C1852B7AF;
	fma.rn.f64 	%fd95, %fd94, %fd89, 0d3F81111111122322;
	fma.rn.f64 	%fd96, %fd95, %fd89, 0d3FA55555555502A1;
	fma.rn.f64 	%fd97, %fd96, %fd89, 0d3FC5555555555511;
	fma.rn.f64 	%fd98, %fd97, %fd89, 0d3FE000000000000B;
	fma.rn.f64 	%fd99, %fd98, %fd89, 0d3FF0000000000000;
	fma.rn.f64 	%fd100, %fd99, %fd89, 0d3FF0000000000000;
	{
	.reg .b32 %temp; 
	mov.b64 	{%r14, %temp}, %fd100;
	}
	{
	.reg .b32 %temp; 
	mov.b64 	{%temp, %r15}, %fd100;
	}
	shl.b32 	%r33, %r13, 20;
	add.s32 	%r34, %r33, %r15;
	mov.b64 	%fd108, {%r14, %r34};
	{
	.reg .b32 %temp; 
	mov.b64 	{%temp, %r35}, %fd4;
	}
	mov.b32 	%f2, %r35;
	abs.f32 	%f1, %f2;
	setp.lt.f32 	%p4, %f1, 0f4086232B;
	@%p4 bra 	$L__BB3_7;
	setp.lt.f64 	%p5, %fd4, 0d0000000000000000;
	add.f64 	%fd101, %fd4, 0d7FF0000000000000;
	selp.f64 	%fd108, 0d0000000000000000, %fd101, %p5;
	setp.geu.f32 	%p6, %f1, 0f40874800;
	@%p6 bra 	$L__BB3_7;
	shr.u32 	%r36, %r13, 31;
	add.s32 	%r37, %r13, %r36;
	shr.s32 	%r38, %r37, 1;
	shl.b32 	%r39, %r38, 20;
	add.s32 	%r40, %r15, %r39;
	mov.b64 	%fd102, {%r14, %r40};
	sub.s32 	%r41, %r13, %r38;
	shl.b32 	%r42, %r41, 20;
	add.s32 	%r43, %r42, 1072693248;
	mov.b32 	%r44, 0;
	mov.b64 	%fd103, {%r44, %r43};
	mul.f64 	%fd108, %fd103, %fd102;
$L__BB3_7:
	abs.f64 	%fd104, %fd108;
	setp.eq.f64 	%p7, %fd104, 0d7FF0000000000000;
	fma.rn.f64 	%fd105, %fd108, %fd5, %fd108;
	selp.f64 	%fd106, %fd108, %fd105, %p7;
	st.param.f64 	[func_retval0], %fd106;
	ret;

}


// ===== COMPILED SASS (sm_100) =====

	.target	sm_100

	.elftype	@"ET_EXEC"


//--------------------- .note.nv.tkinfo           --------------------------
	.section	.note.nv.tkinfo,"",@"SHT_NOTE"
	.sectionflags	@"SHF_NOTE_NV_TKINFO"
	.tkinfo
        /*0018*/ 	.word	0x00000002
        /*0030*/ 	.string	""
        /*0030*/ 	.string	"ptxas"
        /*0030*/ 	.string	"Cuda compilation tools, release 13.0, V13.0.88"
        /*0030*/ 	.string	"Build cuda_13.0.r13.0/compiler.36424714_0"
        /*0030*/ 	.string	"-arch sm_100 -m 64 "



//--------------------- .note.nv.cuinfo           --------------------------
	.section	.note.nv.cuinfo,"",@"SHT_NOTE"
	.sectionflags	@"SHF_NOTE_NV_CUINFO"
        /*0018*/ 	.short	0x0002
        /*001a*/ 	.short	0x0064
        /*001c*/ 	.short	0x0082
	.zero		2


//--------------------- .nv.info                  --------------------------
	.section	.nv.info,"",@"SHT_CUDA_INFO"
	.align	4


	//----- nvinfo : EIATTR_REGCOUNT
	.align		4
        /*0000*/ 	.byte	0x04, 0x2f
        /*0002*/ 	.short	(.L_1 - .L_0)
	.align		4
.L_0:
        /*0004*/ 	.word	index@(ausm_solver)
        /*0008*/ 	.word	0x00000038


	//----- nvinfo : EIATTR_FRAME_SIZE
	.align		4
.L_1:
        /*000c*/ 	.byte	0x04, 0x11
        /*000e*/ 	.short	(.L_3 - .L_2)
	.align		4
.L_2:
        /*0010*/ 	.word	index@($ausm_solver$__internal_accurate_pow)
        /*0014*/ 	.word	0x00000000


	//----- nvinfo : EIATTR_FRAME_SIZE
	.align		4
.L_3:
        /*0018*/ 	.byte	0x04, 0x11
        /*001a*/ 	.short	(.L_5 - .L_4)
	.align		4
.L_4:
        /*001c*/ 	.word	index@($__internal_3_$__cuda_sm20_dsqrt_rn_f64_mediumpath_v1)
        /*0020*/ 	.word	0x00000000


	//----- nvinfo : EIATTR_FRAME_SIZE
	.align		4
.L_5:
        /*0024*/ 	.byte	0x04, 0x11
        /*0026*/ 	.short	(.L_7 - .L_6)
	.align		4
.L_6:
        /*0028*/ 	.word	index@($__internal_2_$__cuda_sm20_div_rn_f64_full)
        /*002c*/ 	.word	0x00000000


	//----- nvinfo : EIATTR_FRAME_SIZE
	.align		4
.L_7:
        /*0030*/ 	.byte	0x04, 0x11
        /*0032*/ 	.short	(.L_9 - .L_8)
	.align		4
.L_8:
        /*0034*/ 	.word	index@($__internal_1_$__cuda_sm20_dblrcp_rn_slowpath_v3)
        /*0038*/ 	.word	0x00000000


	//----- nvinfo : EIATTR_FRAME_SIZE
	.align		4
.L_9:
        /*003c*/ 	.byte	0x04, 0x11
        /*003e*/ 	.short	(.L_11 - .L_10)
	.align		4
.L_10:
        /*0040*/ 	.word	index@(ausm_solver)
        /*0044*/ 	.word	0x00000000


	//----- nvinfo : EIATTR_REGCOUNT
	.align		4
.L_11:
        /*0048*/ 	.byte	0x04, 0x2f
        /*004a*/ 	.short	(.L_13 - .L_12)
	.align		4
.L_12:
        /*004c*/ 	.word	index@(boundary_flux)
        /*0050*/ 	.word	0x0000001e


	//----- nvinfo : EIATTR_FRAME_SIZE
	.align		4
.L_13:
        /*0054*/ 	.byte	0x04, 0x11
        /*0056*/ 	.short	(.L_15 - .L_14)
	.align		4
.L_14:
        /*0058*/ 	.word	index@($boundary_flux$__internal_accurate_pow)
        /*005c*/ 	.word	0x00000000


	//----- nvinfo : EIATTR_FRAME_SIZE
	.align		4
.L_15:
        /*0060*/ 	.byte	0x04, 0x11
        /*0062*/ 	.short	(.L_17 - .L_16)
	.align		4
.L_16:
        /*0064*/ 	.word	index@(boundary_flux)
        /*0068*/ 	.word	0x00000000


	//----- nvinfo : EIATTR_REGCOUNT
	.align		4
.L_17:
        /*006c*/ 	.byte	0x04, 0x2f
        /*006e*/ 	.short	(.L_19 - .L_18)
	.align		4
.L_18:
        /*0070*/ 	.word	index@(euler_flux)
        /*0074*/ 	.word	0x00000020


	//----- nvinfo : EIATTR_FRAME_SIZE
	.align		4
.L_19:
        /*0078*/ 	.byte	0x04, 0x11
        /*007a*/ 	.short	(.L_21 - .L_20)
	.align		4
.L_20:
        /*007c*/ 	.word	index@($__internal_0_$__cuda_sm20_dblrcp_rn_slowpath_v3)
        /*0080*/ 	.word	0x00000000


	//----- nvinfo : EIATTR_FRAME_SIZE
	.align		4
.L_21:
        /*0084*/ 	.byte	0x04, 0x11
        /*0086*/ 	.short	(.L_23 - .L_22)
	.align		4
.L_22:
        /*0088*/ 	.word	index@(euler_flux)
        /*008c*/ 	.word	0x00000000


	//----- nvinfo : EIATTR_MIN_STACK_SIZE
	.align		4
.L_23:
        /*0090*/ 	.byte	0x04, 0x12
        /*0092*/ 	.short	(.L_25 - .L_24)
	.align		4
.L_24:
        /*0094*/ 	.word	index@(euler_flux)
        /*0098*/ 	.word	0x00000000


	//----- nvinfo : EIATTR_MIN_STACK_SIZE
	.align		4
.L_25:
        /*009c*/ 	.byte	0x04, 0x12
        /*009e*/ 	.short	(.L_27 - .L_26)
	.align		4
.L_26:
        /*00a0*/ 	.word	index@(boundary_flux)
        /*00a4*/ 	.word	0x00000000


	//----- nvinfo : EIATTR_MIN_STACK_SIZE
	.align		4
.L_27:
        /*00a8*/ 	.byte	0x04, 0x12
        /*00aa*/ 	.short	(.L_29 - .L_28)
	.align		4
.L_28:
        /*00ac*/ 	.word	index@(ausm_solver)
        /*00b0*/ 	.word	0x00000000
.L_29:


//--------------------- .nv.compat                --------------------------
	.section	.nv.compat,"",@"SHT_CUDA_COMPAT_INFO"
	.align	4
        /*0000*/ 	.byte	0x02, 0x09, 0x00, 0x00, 0x02, 0x02, 0x01, 0x00, 0x02, 0x05, 0x05, 0x00, 0x03, 0x07, 0x01, 0x01
        /*0010*/ 	.byte	0x02, 0x03, 0x00, 0x00, 0x02, 0x06, 0x01, 0x00, 0x04, 0x0b, 0x08, 0x00, 0x01, 0x00, 0x00, 0x00
        /*0020*/ 	.byte	0x00, 0x00, 0x00, 0x00


//--------------------- .nv.info.euler_flux       --------------------------
	.section	.nv.info.euler_flux,"",@"SHT_CUDA_INFO"
	.sectionflags	@""
	.align	4


	//----- nvinfo : EIATTR_CUDA_API_VERSION
	.align		4
        /*0000*/ 	.byte	0x04, 0x37
        /*0002*/ 	.short	(.L_31 - .L_30)
.L_30:
        /*0004*/ 	.word	0x00000082


	//----- nvinfo : EIATTR_KPARAM_INFO
	.align		4
.L_31:
        /*0008*/ 	.byte	0x04, 0x17
        /*000a*/ 	.short	(.L_33 - .L_32)
.L_32:
        /*000c*/ 	.word	0x00000000
        /*0010*/ 	.short	0x0003
        /*0012*/ 	.short	0x0018
        /*0014*/ 	.byte	0x00, 0xf0, 0x11, 0x00


	//----- nvinfo : EIATTR_KPARAM_INFO
	.align		4
.L_33:
        /*0018*/ 	.byte	0x04, 0x17
        /*001a*/ 	.short	(.L_35 - .L_34)
.L_34:
        /*001c*/ 	.word	0x00000000
        /*0020*/ 	.short	0x0002
        /*0022*/ 	.short	0x0010
        /*0024*/ 	.byte	0x00, 0xf5, 0x21, 0x00


	//----- nvinfo : EIATTR_KPARAM_INFO
	.align		4
.L_35:
        /*0028*/ 	.byte	0x04, 0x17
        /*002a*/ 	.short	(.L_37 - .L_36)
.L_36:
        /*002c*/ 	.word	0x00000000
        /*0030*/ 	.short	0x0001
        /*0032*/ 	.short	0x0008
        /*0034*/ 	.byte	0x00, 0xf5, 0x21, 0x00


	//----- nvinfo : EIATTR_KPARAM_INFO
	.align		4
.L_37:
        /*0038*/ 	.byte	0x04, 0x17
        /*003a*/ 	.short	(.L_39 - .L_38)
.L_38:
        /*003c*/ 	.word	0x00000000
        /*0040*/ 	.short	0x0000
        /*0042*/ 	.short	0x0000
        /*0044*/ 	.byte	0x00, 0xf5, 0x21, 0x00


	//----- nvinfo : EIATTR_SPARSE_MMA_MASK
	.align		4
.L_39:
        /*0048*/ 	.byte	0x03, 0x50
        /*004a*/ 	.short	0x0000


	//----- nvinfo : EIATTR_MAXREG_COUNT
	.align		4
        /*004c*/ 	.byte	0x03, 0x1b
        /*004e*/ 	.short	0x00ff


	//----- nvinfo : EIATTR_MERCURY_ISA_VERSION
	.align		4
        /*0050*/ 	.byte	0x03, 0x5f
        /*0052*/ 	.short	0x0101


	//----- nvinfo : EIATTR_VRC_CTA_INIT_COUNT
	.align		4
        /*0054*/ 	.byte	0x02, 0x4a
	.zero		1
	.zero		1


	//----- nvinfo : EIATTR_EXIT_INSTR_OFFSETS
	.align		4
        /*0058*/ 	.byte	0x04, 0x1c
        /*005a*/ 	.short	(.L_41 - .L_40)


	//   ....[0]....
.L_40:
        /*005c*/ 	.word	0x00000070


	//   ....[1]....
        /*0060*/ 	.word	0x00000d20


	//----- nvinfo : EIATTR_CRS_STACK_SIZE
	.align		4
.L_41:
        /*0064*/ 	.byte	0x04, 0x1e
        /*0066*/ 	.short	(.L_43 - .L_42)
.L_42:
        /*0068*/ 	.word	0x00000000


	//----- nvinfo : EIATTR_CBANK_PARAM_SIZE
	.align		4
.L_43:
        /*006c*/ 	.byte	0x03, 0x19
        /*006e*/ 	.short	0x001c


	//----- nvinfo : EIATTR_PARAM_CBANK
	.align		4
        /*0070*/ 	.byte	0x04, 0x0a
        /*0072*/ 	.short	(.L_45 - .L_44)
	.align		4
.L_44:
        /*0074*/ 	.word	index@(.nv.constant0.euler_flux)
        /*0078*/ 	.short	0x0380
        /*007a*/ 	.short	0x001c


	//----- nvinfo : EIATTR_SW_WAR
	.align		4
.L_45:
        /*007c*/ 	.byte	0x04, 0x36
        /*007e*/ 	.short	(.L_47 - .L_46)
.L_46:
        /*0080*/ 	.word	0x00000008
.L_47:


//--------------------- .nv.info.boundary_flux    --------------------------
	.section	.nv.info.boundary_flux,"",@"SHT_CUDA_INFO"
	.sectionflags	@""
	.align	4


	//----- nvinfo : EIATTR_CUDA_API_VERSION
	.align		4
        /*0000*/ 	.byte	0x04, 0x37
        /*0002*/ 	.short	(.L_49 - .L_48)
.L_48:
        /*0004*/ 	.word	0x00000082


	//----- nvinfo : EIATTR_KPARAM_INFO
	.align		4
.L_49:
        /*0008*/ 	.byte	0x04, 0x17
        /*000a*/ 	.short	(.L_51 - .L_50)
.L_50:
        /*000c*/ 	.word	0x00000000
        /*0010*/ 	.short	0x0005
        /*0012*/ 	.short	0x0020
        /*0014*/ 	.byte	0x00, 0xf0, 0x11, 0x00


	//----- nvinfo : EIATTR_KPARAM_INFO
	.align		4
.L_51:
        /*0018*/ 	.byte	0x04, 0x17
        /*001a*/ 	.short	(.L_53 - .L_52)
.L_52:
        /*001c*/ 	.word	0x00000000
        /*0020*/ 	.short	0x0004
        /*0022*/ 	.short	0x001c
        /*0024*/ 	.byte	0x00, 0xf0, 0x11, 0x00


	//----- nvinfo : EIATTR_KPARAM_INFO
	.align		4
.L_53:
        /*0028*/ 	.byte	0x04, 0x17
        /*002a*/ 	.short	(.L_55 - .L_54)
.L_54:
        /*002c*/ 	.word	0x00000000
        /*0030*/ 	.short	0x0003
        /*0032*/ 	.short	0x0018
        /*0034*/ 	.byte	0x00, 0xf0, 0x11, 0x00


	//----- nvinfo : EIATTR_KPARAM_INFO
	.align		4
.L_55:
        /*0038*/ 	.byte	0x04, 0x17
        /*003a*/ 	.short	(.L_57 - .L_56)
.L_56:
        /*003c*/ 	.word	0x00000000
        /*0040*/ 	.short	0x0002
        /*0042*/ 	.short	0x0010
        /*0044*/ 	.byte	0x00, 0xf5, 0x21, 0x00


	//----- nvinfo : EIATTR_KPARAM_INFO
	.align		4
.L_57:
        /*0048*/ 	.byte	0x04, 0x17
        /*004a*/ 	.short	(.L_59 - .L_58)
.L_58:
        /*004c*/ 	.word	0x00000000
        /*0050*/ 	.short	0x0001
        /*0052*/ 	.short	0x0008
        /*0054*/ 	.byte	0x00, 0xf5, 0x21, 0x00


	//----- nvinfo : EIATTR_KPARAM_INFO
	.align		4
.L_59:
        /*0058*/ 	.byte	0x04, 0x17
        /*005a*/ 	.short	(.L_61 - .L_60)
.L_60:
        /*005c*/ 	.word	0x00000000
        /*0060*/ 	.short	0x0000
        /*0062*/ 	.short	0x0000
        /*0064*/ 	.byte	0x00, 0xf5, 0x21, 0x00


	//----- nvinfo : EIATTR_SPARSE_MMA_MASK
	.align		4
.L_61:
        /*0068*/ 	.byte	0x03, 0x50
        /*006a*/ 	.short	0x0000


	//----- nvinfo : EIATTR_MAXREG_COUNT
	.align		4
        /*006c*/ 	.byte	0x03, 0x1b
        /*006e*/ 	.short	0x00ff


	//----- nvinfo : EIATTR_MERCURY_ISA_VERSION
	.align		4
        /*0070*/ 	.byte	0x03, 0x5f
        /*0072*/ 	.short	0x0101


	//----- nvinfo : EIATTR_VRC_CTA_INIT_COUNT
	.align		4
        /*0074*/ 	.byte	0x02, 0x4a
	.zero		1
	.zero		1


	//----- nvinfo : EIATTR_EXIT_INSTR_OFFSETS
	.align		4
        /*0078*/ 	.byte	0x04, 0x1c
        /*007a*/ 	.short	(.L_63 - .L_62)


	//   ....[0]....
.L_62:
        /*007c*/ 	.word	0x00000070


	//   ....[1]....
        /*0080*/ 	.word	0x00000740


	//----- nvinfo : EIATTR_CRS_STACK_SIZE
	.align		4
.L_63:
        /*0084*/ 	.byte	0x04, 0x1e
        /*0086*/ 	.short	(.L_65 - .L_64)
.L_64:
        /*0088*/ 	.word	0x00000000


	//----- nvinfo : EIATTR_CBANK_PARAM_SIZE
	.align		4
.L_65:
        /*008c*/ 	.byte	0x03, 0x19
        /*008e*/ 	.short	0x0024


	//----- nvinfo : EIATTR_PARAM_CBANK
	.align		4
        /*0090*/ 	.byte	0x04, 0x0a
        /*0092*/ 	.short	(.L_67 - .L_66)
	.align		4
.L_66:
        /*0094*/ 	.word	index@(.nv.constant0.boundary_flux)
        /*0098*/ 	.short	0x0380
        /*009a*/ 	.short	0x0024


	//----- nvinfo : EIATTR_SW_WAR
	.align		4
.L_67:
        /*009c*/ 	.byte	0x04, 0x36
        /*009e*/ 	.short	(.L_69 - .L_68)
.L_68:
        /*00a0*/ 	.word	0x00000008
.L_69:


//--------------------- .nv.info.ausm_solver      --------------------------
	.section	.nv.info.ausm_solver,"",@"SHT_CUDA_INFO"
	.sectionflags	@""
	.align	4


	//----- nvinfo : EIATTR_CUDA_API_VERSION
	.align		4
        /*0000*/ 	.byte	0x04, 0x37
        /*0002*/ 	.short	(.L_71 - .L_70)
.L_70:
        /*0004*/ 	.word	0x00000082


	//----- nvinfo : EIATTR_KPARAM_INFO
	.align		4
.L_71:
        /*0008*/ 	.byte	0x04, 0x17
        /*000a*/ 	.short	(.L_73 - .L_72)
.L_72:
        /*000c*/ 	.word	0x00000000
        /*0010*/ 	.short	0x0007
        /*0012*/ 	.short	0x002c
        /*0014*/ 	.byte	0x00, 0xf0, 0x11, 0x00


	//----- nvinfo : EIATTR_KPARAM_INFO
	.align		4
.L_73:
        /*0018*/ 	.byte	0x04, 0x17
        /*001a*/ 	.short	(.L_75 - .L_74)
.L_74:
        /*001c*/ 	.word	0x00000000
        /*0020*/ 	.short	0x0006
        /*0022*/ 	.short	0x0028
        /*0024*/ 	.byte	0x00, 0xf0, 0x11, 0x00


	//----- nvinfo : EIATTR_KPARAM_INFO
	.align		4
.L_75:
        /*0028*/ 	.byte	0x04, 0x17
        /*002a*/ 	.short	(.L_77 - .L_76)
.L_76:
        /*002c*/ 	.word	0x00000000
        /*0030*/ 	.short	0x0005
        /*0032*/ 	.short	0x0020
        /*0034*/ 	.byte	0x00, 0xf5, 0x21, 0x00


	//----- nvinfo : EIATTR_KPARAM_INFO
	.align		4
.L_77:
        /*0038*/ 	.byte	0x04, 0x17
        /*003a*/ 	.short	(.L_79 - .L_78)
.L_78:
        /*003c*/ 	.word	0x00000000
        /*0040*/ 	.short	0x0004
        /*0042*/ 	.short	0x0018
        /*0044*/ 	.byte	0x00, 0xf5, 0x21, 0x00


	//----- nvinfo : EIATTR_KPARAM_INFO
	.align		4
.L_79:
        /*0048*/ 	.byte	0x04, 0x17
        /*004a*/ 	.short	(.L_81 - .L_80)
.L_80:
        /*004c*/ 	.word	0x00000000
        /*0050*/ 	.short	0x0003
        /*0052*/ 	.short	0x0014
        /*0054*/ 	.byte	0x00, 0xf0, 0x11, 0x00


	//----- nvinfo : EIATTR_KPARAM_INFO
	.align		4
.L_81:
        /*0058*/ 	.byte	0x04, 0x17
        /*005a*/ 	.short	(.L_83 - .L_82)
.L_82:
        /*005c*/ 	.word	0x00000000
        /*0060*/ 	.short	0x0002
        /*0062*/ 	.short	0x0010
        /*0064*/ 	.byte	0x00, 0xf0, 0x11, 0x00


	//----- nvinfo : EIATTR_KPARAM_INFO
	.align		4
.L_83:
        /*0068*/ 	.byte	0x04, 0x17
        /*006a*/ 	.short	(.L_85 - .L_84)
.L_84:
        /*006c*/ 	.word	0x00000000
        /*0070*/ 	.short	0x0001
        /*0072*/ 	.short	0x0008
        /*0074*/ 	.byte	0x00, 0xf5, 0x21, 0x00


	//----- nvinfo : EIATTR_KPARAM_INFO
	.align		4
.L_85:
        /*0078*/ 	.byte	0x04, 0x17
        /*007a*/ 	.short	(.L_87 - .L_86)
.L_86:
        /*007c*/ 	.word	0x00000000
        /*0080*/ 	.short	0x0000
        /*0082*/ 	.short	0x0000
        /*0084*/ 	.byte	0x00, 0xf5, 0x21, 0x00


	//----- nvinfo : EIATTR_SPARSE_MMA_MASK
	.align		4
.L_87:
        /*0088*/ 	.byte	0x03, 0x50
        /*008a*/ 	.short	0x0000


	//----- nvinfo : EIATTR_MAXREG_COUNT
	.align		4
        /*008c*/ 	.byte	0x03, 0x1b
        /*008e*/ 	.short	0x00ff


	//----- nvinfo : EIATTR_MERCURY_ISA_VERSION
	.align		4
        /*0090*/ 	.byte	0x03, 0x5f
        /*0092*/ 	.short	0x0101


	//----- nvinfo : EIATTR_VRC_CTA_INIT_COUNT
	.align		4
        /*0094*/ 	.byte	0x02, 0x4a
	.zero		1
	.zero		1


	//----- nvinfo : EIATTR_EXIT_INSTR_OFFSETS
	.align		4
        /*0098*/ 	.byte	0x04, 0x1c
        /*009a*/ 	.short	(.L_89 - .L_88)


	//   ....[0]....
.L_88:
        /*009c*/ 	.word	0x00000070


	//   ....[1]....
        /*00a0*/ 	.word	0x000014e0


	//   ....[2]....
        /*00a4*/ 	.word	0x00001e90


	//   ....[3]....
        /*00a8*/ 	.word	0x00002300


	//   ....[4]....
        /*00ac*/ 	.word	0x00002570


	//   ....[5]....
        /*00b0*/ 	.word	0x00002660


	//----- nvinfo : EIATTR_CRS_STACK_SIZE
	.align		4
.L_89:
        /*00b4*/ 	.byte	0x04, 0x1e
        /*00b6*/ 	.short	(.L_91 - .L_90)
.L_90:
        /*00b8*/ 	.word	0x00000000


	//----- nvinfo : EIATTR_CBANK_PARAM_SIZE
	.align		4
.L_91:
        /*00bc*/ 	.byte	0x03, 0x19
        /*00be*/ 	.short	0x0030


	//----- nvinfo : EIATTR_PARAM_CBANK
	.align		4
        /*00c0*/ 	.byte	0x04, 0x0a
        /*00c2*/ 	.short	(.L_93 - .L_92)
	.align		4
.L_92:
        /*00c4*/ 	.word	index@(.nv.constant0.ausm_solver)
        /*00c8*/ 	.short	0x0380
        /*00ca*/ 	.short	0x0030


	//----- nvinfo : EIATTR_SW_WAR
	.align		4
.L_93:
        /*00cc*/ 	.byte	0x04, 0x36
        /*00ce*/ 	.short	(.L_95 - .L_94)
.L_94:
        /*00d0*/ 	.word	0x00000008
.L_95:


//--------------------- .nv.callgraph             --------------------------
	.section	.nv.callgraph,"",@"SHT_CUDA_CALLGRAPH"
	.align	4
	.sectionentsize	8
	.align		4
        /*0000*/ 	.word	0x00000000
	.align		4
        /*0004*/ 	.word	0xffffffff
	.align		4
        /*0008*/ 	.word	0x00000000
	.align		4
        /*000c*/ 	.word	0xfffffffe
	.align		4
        /*0010*/ 	.word	0x00000000
	.align		4
        /*0014*/ 	.word	0xfffffffd
	.align		4
        /*0018*/ 	.word	0x00000000
	.align		4
        /*001c*/ 	.word	0xfffffffc


//--------------------- .text.euler_flux          --------------------------
	.section	.text.euler_flux,"ax",@progbits
	.align	128
        .global         euler_flux
        .type           euler_flux,@function
        .size           euler_flux,(.L_x_70 - euler_flux)
        .other          euler_flux,@"STO_CUDA_ENTRY STV_DEFAULT"
euler_flux:
.text.euler_flux:
[----:B------:R-:W-:Y:S01]  /*0000*/  LDC R1, c[0x0][0x37c] ;  /* 0x0000df00ff017b82 */ /* 0x000fe20000000800 */
[----:B------:R-:W0:Y:S07]  /*0010*/  S2R R3, SR_TID.X ;  /* 0x0000000000037919 */ /* 0x000e2e0000002100 */
[----:B------:R-:W0:Y:S08]  /*0020*/  S2UR UR4, SR_CTAID.X ;  /* 0x00000000000479c3 */ /* 0x000e300000002500 */
[----:B------:R-:W0:Y:S08]  /*0030*/  LDC R14, c[0x0][0x360] ;  /* 0x0000d800ff0e7b82 */ /* 0x000e300000000800 */
[----:B------:R-:W1:Y:S01]  /*0040*/  LDC R13, c[0x0][0x398] ;  /* 0x0000e600ff0d7b82 */ /* 0x000e620000000800 */
[----:B0-----:R-:W-:-:S05]  /*0050*/  IMAD R14, R14, UR4, R3 ;  /* 0x000000040e0e7c24 */ /* 0x001fca000f8e0203 */
[----:B-1----:R-:W-:-:S13]  /*0060*/  ISETP.GE.AND P0, PT, R14, R13, PT ;  /* 0x0000000d0e00720c */ /* 0x002fda0003f06270 */
[----:B------:R-:W-:Y:S05]  /*0070*/  @P0 EXIT ;  /* 0x000000000000094d */ /* 0x000fea0003800000 */
[----:B------:R-:W0:Y:S01]  /*0080*/  LDC.64 R8, c[0x0][0x380] ;  /* 0x0000e000ff087b82 */ /* 0x000e220000000a00 */
[----:B------:R-:W1:Y:S01]  /*0090*/  LDCU.64 UR4, c[0x0][0x358] ;  /* 0x00006b00ff0477ac */ /* 0x000e620008000a00 */
[----:B0-----:R-:W-:-:S05]  /*00a0*/  IMAD.WIDE R8, R14, 0x8, R8 ;  /* 0x000000080e087825 */ /* 0x001fca00078e0208 */
[----:B-1----:R-:W2:Y:S01]  /*00b0*/  LDG.E.64 R4, desc[UR4][R8.64] ;  /* 0x0000000408047981 */ /* 0x002ea2000c1e1b00 */
[----:B------:R-:W-:-:S04]  /*00c0*/  IMAD.WIDE R10, R13, 0x8, R8 ;  /* 0x000000080d0a7825 */ /* 0x000fc800078e0208 */
[C---:B------:R-:W-:Y:S02]  /*00d0*/  IMAD.WIDE R6, R13.reuse, 0x8, R10 ;  /* 0x000000080d067825 */ /* 0x040fe400078e020a */
[----:B------:R-:W5:Y:S02]  /*00e0*/  LDG.E.64 R10, desc[UR4][R10.64] ;  /* 0x000000040a0a7981 */ /* 0x000f64000c1e1b00 */
[----:B------:R-:W-:Y:S02]  /*00f0*/  IMAD.WIDE R2, R13, 0x8, R6 ;  /* 0x000000080d027825 */ /* 0x000fe400078e0206 */
[----:B------:R-:W5:Y:S04]  /*0100*/  LDG.E.64 R6, desc[UR4][R6.64] ;  /* 0x0000000406067981 */ /* 0x000f68000c1e1b00 */
[----:B------:R-:W5:Y:S01]  /*0110*/  LDG.E.64 R2, desc[UR4][R2.64] ;  /* 0x0000000402027981 */ /* 0x000f62000c1e1b00 */
[----:B------:R-:W-:Y:S01]  /*0120*/  BSSY.RECONVERGENT B0, `(.L_x_0) ;  /* 0x000000e000007945 */ /* 0x000fe20003800200 */
[----:B--2---:R-:W0:Y:S01]  /*0130*/  MUFU.RCP64H R13, R5 ;  /* 0x00000005000d7308 */ /* 0x004e220000001800 */
[----:B------:R-:W-:-:S06]  /*0140*/  VIADD R12, R5, 0x300402 ;  /* 0x00300402050c7836 */ /* 0x000fcc0000000000 */
[----:B0-----:R-:W-:-:S08]  /*0150*/  DFMA R16, -R4, R12, 1 ;  /* 0x3ff000000410742b */ /* 0x001fd0000000010c */
[----:B------:R-:W-:Y:S01]  /*0160*/  DFMA R16, R16, R16, R16 ;  /* 0x000000101010722b */ /* 0x000fe20000000010 */
[----:B------:R-:W-:-:S07]  /*0170*/  FSETP.GEU.AND P0, PT, |R12|, 5.8789094863358348022e-39, PT ;  /* 0x004004020c00780b */ /* 0x000fce0003f0e200 */
[----:B------:R-:W-:-:S08]  /*0180*/  DFMA R16, R12, R16, R12 ;  /* 0x000000100c10722b */ /* 0x000fd0000000000c */
[----:B------:R-:W-:-:S08]  /*0190*/  DFMA R8, -R4, R16, 1 ;  /* 0x3ff000000408742b */ /* 0x000fd00000000110 */
[----:B------:R-:W-:Y:S01]  /*01a0*/  DFMA R12, R16, R8, R16 ;  /* 0x00000008100c722b */ /* 0x000fe20000000010 */
[----:B------:R-:W-:Y:S10]  /*01b0*/  @P0 BRA `(.L_x_1) ;  /* 0x0000000000100947 */ /* 0x000ff40003800000 */
[----:B------:R-:W-:-:S05]  /*01c0*/  LOP3.LUT R0, R5, 0x7fffffff, RZ, 0xc0, !PT ;  /* 0x7fffffff05007812 */ /* 0x000fca00078ec0ff */
[----:B------:R-:W-:Y:S01]  /*01d0*/  VIADD R12, R0, 0xfff00000 ;  /* 0xfff00000000c7836 */ /* 0x000fe20000000000 */
[----:B------:R-:W-:-:S07]  /*01e0*/  MOV R0, 0x200 ;  /* 0x0000020000007802 */ /* 0x000fce0000000f00 */
[----:B-----5:R-:W-:Y:S05]  /*01f0*/  CALL.REL.NOINC `($__internal_0_$__cuda_sm20_dblrcp_rn_slowpath_v3) ;  /* 0x0000000800cc7944 */ /* 0x020fea0003c00000 */
.L_x_1:
[----:B------:R-:W-:Y:S05]  /*0200*/  BSYNC.RECONVERGENT B0 ;  /* 0x0000000000007941 */ /* 0x000fea0003800200 */
.L_x_0:
[----:B------:R-:W-:Y:S01]  /*0210*/  UMOV UR6, 0xf3f0fe05 ;  /* 0xf3f0fe0500067882 */ /* 0x000fe20000000000 */
[----:B------:R-:W-:Y:S01]  /*0220*/  UMOV UR7, 0x3f6783df ;  /* 0x3f6783df00077882 */ /* 0x000fe20000000000 */
[----:B------:R-:W-:Y:S01]  /*0230*/  BSSY.RECONVERGENT B0, `(.L_x_2) ;  /* 0x0000054000007945 */ /* 0x000fe20003800200 */
[----:B-----5:R-:W-:-:S10]  /*0240*/  DMUL R4, R2, UR6 ;  /* 0x0000000602047c28 */ /* 0x020fd40008000000 */
[----:B------:R-:W-:Y:S01]  /*0250*/  ISETP.GT.AND P0, PT, R5, 0xfffff, PT ;  /* 0x000fffff0500780c */ /* 0x000fe20003f04270 */
[----:B------:R-:W-:Y:S01]  /*0260*/  IMAD.MOV.U32 R9, RZ, RZ, R5 ;  /* 0x000000ffff097224 */ /* 0x000fe200078e0005 */
[----:B------:R-:W-:-:S11]  /*0270*/  MOV R8, R4 ;  /* 0x0000000400087202 */ /* 0x000fd60000000f00 */
[----:B------:R-:W-:-:S10]  /*0280*/  @!P0 DMUL R8, R8, 1.80143985094819840000e+16 ;  /* 0x4350000008088828 */ /* 0x000fd40000000000 */
[----:B------:R-:W-:Y:S01]  /*0290*/  @!P0 IMAD.MOV.U32 R5, RZ, RZ, R9 ;  /* 0x000000ffff058224 */ /* 0x000fe200078e0009 */
[----:B------:R-:W-:-:S04]  /*02a0*/  @!P0 MOV R4, R8 ;  /* 0x0000000800048202 */ /* 0x000fc80000000f00 */
[----:B------:R-:W-:-:S04]  /*02b0*/  IADD3 R0, PT, PT, R5, -0x1, RZ ;  /* 0xffffffff05007810 */ /* 0x000fc80007ffe0ff */
[----:B------:R-:W-:Y:S01]  /*02c0*/  ISETP.GT.U32.AND P1, PT, R0, 0x7feffffe, PT ;  /* 0x7feffffe0000780c */ /* 0x000fe20003f24070 */
[----:B------:R-:W-:Y:S02]  /*02d0*/  IMAD.MOV.U32 R0, RZ, RZ, -0x3ff ;  /* 0xfffffc01ff007424 */ /* 0x000fe400078e00ff */
[----:B------:R-:W-:-:S10]  /*02e0*/  @!P0 IMAD.MOV.U32 R0, RZ, RZ, -0x435 ;  /* 0xfffffbcbff008424 */ /* 0x000fd400078e00ff */
[----:B------:R-:W-:Y:S05]  /*02f0*/  @P1 BRA `(.L_x_3) ;  /* 0x0000000400041947 */ /* 0x000fea0003800000 */
[----:B------:R-:W-:Y:S01]  /*0300*/  LOP3.LUT R8, R5, 0xfffff, RZ, 0xc0, !PT ;  /* 0x000fffff05087812 */ /* 0x000fe200078ec0ff */
[----:B------:R-:W-:Y:S01]  /*0310*/  IMAD.MOV.U32 R16, RZ, RZ, RZ ;  /* 0x000000ffff107224 */ /* 0x000fe200078e00ff */
[----:B------:R-:W-:Y:S01]  /*0320*/  MOV R25, 0x3ed0ee25 ;  /* 0x3ed0ee2500197802 */ /* 0x000fe20000000f00 */
[----:B------:R-:W-:Y:S01]  /*0330*/  IMAD.MOV.U32 R24, RZ, RZ, -0x748574fc ;  /* 0x8b7a8b04ff187424 */ /* 0x000fe200078e00ff */
[----:B------:R-:W-:Y:S01]  /*0340*/  LOP3.LUT R9, R8, 0x3ff00000, RZ, 0xfc, !PT ;  /* 0x3ff0000008097812 */ /* 0x000fe200078efcff */
[----:B------:R-:W-:Y:S01]  /*0350*/  IMAD.MOV.U32 R8, RZ, RZ, R4 ;  /* 0x000000ffff087224 */ /* 0x000fe200078e0004 */
[----:B------:R-:W-:Y:S01]  /*0360*/  UMOV UR6, 0x3ae80f1e ;  /* 0x3ae80f1e00067882 */ /* 0x000fe20000000000 */
[----:B------:R-:W-:Y:S01]  /*0370*/  UMOV UR7, 0x3eb1380b ;  /* 0x3eb1380b00077882 */ /* 0x000fe20000000000 */
[----:B------:R-:W-:Y:S01]  /*0380*/  ISETP.GE.U32.AND P0, PT, R9, 0x3ff6a09f, PT ;  /* 0x3ff6a09f0900780c */ /* 0x000fe20003f06070 */
[----:B------:R-:W-:Y:S01]  /*0390*/  IMAD.MOV.U32 R27, RZ, RZ, 0x43300000 ;  /* 0x43300000ff1b7424 */ /* 0x000fe200078e00ff */
[----:B------:R-:W-:Y:S01]  /*03a0*/  LEA.HI R0, R5, R0, RZ, 0xc ;  /* 0x0000000005007211 */ /* 0x000fe200078f60ff */
[----:B------:R-:W-:Y:S01]  /*03b0*/  UMOV UR8, 0x80000000 ;  /* 0x8000000000087882 */ /* 0x000fe20000000000 */
[----:B------:R-:W-:-:S09]  /*03c0*/  UMOV UR9, 0x43300000 ;  /* 0x4330000000097882 */ /* 0x000fd20000000000 */
[----:B------:R-:W-:Y:S02]  /*03d0*/  @P0 VIADD R15, R9, 0xfff00000 ;  /* 0xfff00000090f0836 */ /* 0x000fe40000000000 */
[----:B------:R-:W-:-:S03]  /*03e0*/  @P0 VIADD R0, R0, 0x1 ;  /* 0x0000000100000836 */ /* 0x000fc60000000000 */
[----:B------:R-:W-:Y:S02]  /*03f0*/  @P0 MOV R9, R15 ;  /* 0x0000000f00090202 */ /* 0x000fe40000000f00 */
[----:B------:R-:W-:-:S04]  /*0400*/  LOP3.LUT R26, R0, 0x80000000, RZ, 0x3c, !PT ;  /* 0x80000000001a7812 */ /* 0x000fc800078e3cff */
[C---:B------:R-:W-:Y:S02]  /*0410*/  DADD R22, R8.reuse, 1 ;  /* 0x3ff0000008167429 */ /* 0x040fe40000000000 */
[----:B------:R-:W-:-:S04]  /*0420*/  DADD R8, R8, -1 ;  /* 0xbff0000008087429 */ /* 0x000fc80000000000 */
[----:B------:R-:W0:Y:S02]  /*0430*/  MUFU.RCP64H R17, R23 ;  /* 0x0000001700117308 */ /* 0x000e240000001800 */
[----:B0-----:R-:W-:-:S08]  /*0440*/  DFMA R18, -R22, R16, 1 ;  /* 0x3ff000001612742b */ /* 0x001fd00000000110 */
[----:B------:R-:W-:-:S08]  /*0450*/  DFMA R18, R18, R18, R18 ;  /* 0x000000121212722b */ /* 0x000fd00000000012 */
[----:B------:R-:W-:-:S08]  /*0460*/  DFMA R16, R16, R18, R16 ;  /* 0x000000121010722b */ /* 0x000fd00000000010 */
[----:B------:R-:W-:-:S08]  /*0470*/  DMUL R20, R8, R16 ;  /* 0x0000001008147228 */ /* 0x000fd00000000000 */
[----:B------:R-:W-:-:S08]  /*0480*/  DFMA R20, R8, R16, R20 ;  /* 0x000000100814722b */ /* 0x000fd00000000014 */
[----:B------:R-:W-:Y:S02]  /*0490*/  DMUL R18, R20, R20 ;  /* 0x0000001414127228 */ /* 0x000fe40000000000 */
[----:B------:R-:W-:-:S06]  /*04a0*/  DADD R4, R8, -R20 ;  /* 0x0000000008047229 */ /* 0x000fcc0000000814 */
[----:B------:R-:W-:Y:S01]  /*04b0*/  DFMA R22, R18, UR6, R24 ;  /* 0x0000000612167c2b */ /* 0x000fe20008000018 */
[----:B------:R-:W-:Y:S01]  /*04c0*/  UMOV UR6, 0x9f02676f ;  /* 0x9f02676f00067882 */ /* 0x000fe20000000000 */
[----:B------:R-:W-:Y:S01]  /*04d0*/  UMOV UR7, 0x3ef3b266 ;  /* 0x3ef3b26600077882 */ /* 0x000fe20000000000 */
[----:B------:R-:W-:Y:S02]  /*04e0*/  DADD R24, R4, R4 ;  /* 0x0000000004187229 */ /* 0x000fe40000000004 */
[----:B------:R-:W-:Y:S01]  /*04f0*/  DADD R4, R26, -UR8 ;  /* 0x800000081a047e29 */ /* 0x000fe20008000000 */
[----:B------:R-:W-:Y:S01]  /*0500*/  UMOV UR8, 0xfefa39ef ;  /* 0xfefa39ef00087882 */ /* 0x000fe20000000000 */
[----:B------:R-:W-:Y:S01]  /*0510*/  UMOV UR9, 0x3fe62e42 ;  /* 0x3fe62e4200097882 */ /* 0x000fe20000000000 */
[----:B------:R-:W-:Y:S01]  /*0520*/  DFMA R22, R18, R22, UR6 ;  /* 0x0000000612167e2b */ /* 0x000fe20008000016 */
[----:B------:R-:W-:Y:S01]  /*0530*/  UMOV UR6, 0xa9ab0956 ;  /* 0xa9ab095600067882 */ /* 0x000fe20000000000 */
[----:B------:R-:W-:Y:S01]  /*0540*/  UMOV UR7, 0x3f1745cb ;  /* 0x3f1745cb00077882 */ /* 0x000fe20000000000 */
[----:B------:R-:W-:-:S02]  /*0550*/  DFMA R24, R8, -R20, R24 ;  /* 0x800000140818722b */ /* 0x000fc40000000018 */
[----:B------:R-:W-:-:S03]  /*0560*/  DFMA R8, R4, UR8, R20 ;  /* 0x0000000804087c2b */ /* 0x000fc60008000014 */
[----:B------:R-:W-:Y:S01]  /*0570*/  DFMA R22, R18, R22, UR6 ;  /* 0x0000000612167e2b */ /* 0x000fe20008000016 */
[----:B------:R-:W-:Y:S01]  /*0580*/  UMOV UR6, 0x2d1b5154 ;  /* 0x2d1b515400067882 */ /* 0x000fe20000000000 */
[----:B------:R-:W-:Y:S01]  /*0590*/  UMOV UR7, 0x3f3c71c7 ;  /* 0x3f3c71c700077882 */ /* 0x000fe20000000000 */
[----:B------:R-:W-:-:S05]  /*05a0*/  DMUL R24, R16, R24 ;  /* 0x0000001810187228 */ /* 0x000fca0000000000 */
[----:B------:R-:W-:Y:S01]  /*05b0*/  DFMA R22, R18, R22, UR6 ;  /* 0x0000000612167e2b */ /* 0x000fe20008000016 */
[----:B------:R-:W-:Y:S01]  /*05c0*/  UMOV UR6, 0x923be72d ;  /* 0x923be72d00067882 */ /* 0x000fe20000000000 */
[----:B------:R-:W-:-:S06]  /*05d0*/  UMOV UR7, 0x3f624924 ;  /* 0x3f62492400077882 */ /* 0x000fcc0000000000 */
        /* <DEDUP_REMOVED lines=8> */
[----:B------:R-:W-:Y:S02]  /*0660*/  UMOV UR7, 0x3fe62e42 ;  /* 0x3fe62e4200077882 */ /* 0x000fe40000000000 */
[----:B------:R-:W-:Y:S01]  /*0670*/  DFMA R16, R4, -UR6, R8 ;  /* 0x8000000604107c2b */ /* 0x000fe20008000008 */
[----:B------:R-:W-:Y:S01]  /*0680*/  UMOV UR6, 0x3b39803f ;  /* 0x3b39803f00067882 */ /* 0x000fe20000000000 */
[----:B------:R-:W-:Y:S02]  /*0690*/  UMOV UR7, 0x3c7abc9e ;  /* 0x3c7abc9e00077882 */ /* 0x000fe40000000000 */
[----:B------:R-:W-:-:S04]  /*06a0*/  DMUL R22, R18, R22 ;  /* 0x0000001612167228 */ /* 0x000fc80000000000 */
[----:B------:R-:W-:-:S04]  /*06b0*/  DADD R16, -R20, R16 ;  /* 0x0000000014107229 */ /* 0x000fc80000000110 */
[----:B------:R-:W-:-:S08]  /*06c0*/  DFMA R22, R20, R22, R24 ;  /* 0x000000161416722b */ /* 0x000fd00000000018 */
[----:B------:R-:W-:-:S08]  /*06d0*/  DADD R16, R22, -R16 ;  /* 0x0000000016107229 */ /* 0x000fd00000000810 */
[----:B------:R-:W-:-:S08]  /*06e0*/  DFMA R16, R4, UR6, R16 ;  /* 0x0000000604107c2b */ /* 0x000fd00008000010 */
[----:B------:R-:W-:Y:S01]  /*06f0*/  DADD R4, R8, R16 ;  /* 0x0000000008047229 */ /* 0x000fe20000000010 */
[----:B------:R-:W-:Y:S10]  /*0700*/  BRA `(.L_x_4) ;  /* 0x0000000000187947 */ /* 0x000ff40003800000 */
.L_x_3:
[----:B------:R-:W-:Y:S01]  /*0710*/  MOV R4, 0x0 ;  /* 0x0000000000047802 */ /* 0x000fe20000000f00 */
[----:B------:R-:W-:Y:S01]  /*0720*/  IMAD.MOV.U32 R5, RZ, RZ, 0x7ff00000 ;  /* 0x7ff00000ff057424 */ /* 0x000fe200078e00ff */
[----:B------:R-:W-:-:S05]  /*0730*/  LOP3.LUT P0, RZ, R9, 0x7fffffff, RZ, 0xc0, !PT ;  /* 0x7fffffff09ff7812 */ /* 0x000fca000780c0ff */
[----:B------:R-:W-:-:S10]  /*0740*/  DFMA R4, R8, R4, +INF ;  /* 0x7ff000000804742b */ /* 0x000fd40000000004 */
[----:B------:R-:W-:Y:S02]  /*0750*/  FSEL R4, R4, RZ, P0 ;  /* 0x000000ff04047208 */ /* 0x000fe40000000000 */
[----:B------:R-:W-:-:S07]  /*0760*/  FSEL R5, R5, -QNAN , P0 ;  /* 0xfff0000005057808 */ /* 0x000fce0000000000 */
.L_x_4:
[----:B------:R-:W-:Y:S05]  /*0770*/  BSYNC.RECONVERGENT B0 ;  /* 0x0000000000007941 */ /* 0x000fea0003800200 */
.L_x_2:
[----:B------:R-:W-:Y:S01]  /*0780*/  UMOV UR6, 0x179e4e1e ;  /* 0x179e4e1e00067882 */ /* 0x000fe20000000000 */
[----:B------:R-:W-:Y:S01]  /*0790*/  UMOV UR7, 0x3ff6649c ;  /* 0x3ff6649c00077882 */ /* 0x000fe20000000000 */
[----:B------:R-:W-:Y:S01]  /*07a0*/  IMAD.MOV.U32 R20, RZ, RZ, 0x652b82fe ;  /* 0x652b82feff147424 */ /* 0x000fe200078e00ff */
[----:B------:R-:W-:Y:S01]  /*07b0*/  DMUL R4, R4, UR6 ;  /* 0x0000000604047c28 */ /* 0x000fe20008000000 */
[----:B------:R-:W-:Y:S01]  /*07c0*/  MOV R21, 0x3ff71547 ;  /* 0x3ff7154700157802 */ /* 0x000fe20000000f00 */
[----:B------:R-:W-:Y:S01]  /*07d0*/  UMOV UR6, 0xfefa39ef ;  /* 0xfefa39ef00067882 */ /* 0x000fe20000000000 */
[----:B------:R-:W-:Y:S01]  /*07e0*/  UMOV UR7, 0x3fe62e42 ;  /* 0x3fe62e4200077882 */ /* 0x000fe20000000000 */
[----:B------:R-:W0:Y:S01]  /*07f0*/  LDC R0, c[0x0][0x398] ;  /* 0x0000e600ff007b82 */ /* 0x000e220000000800 */
[----:B------:R-:W-:Y:S03]  /*0800*/  BSSY.RECONVERGENT B0, `(.L_x_5) ;  /* 0x0000039000007945 */ /* 0x000fe60003800200 */
[----:B------:R-:W-:-:S02]  /*0810*/  DFMA R20, R4, R20, 6.75539944105574400000e+15 ;  /* 0x433800000414742b */ /* 0x000fc40000000014 */
[----:B------:R-:W-:Y:S02]  /*0820*/  FSETP.GEU.AND P0, PT, |R5|, 4.1917929649353027344, PT ;  /* 0x4086232b0500780b */ /* 0x000fe40003f0e200 */
[----:B------:R-:W1:Y:S04]  /*0830*/  LDC.64 R18, c[0x0][0x388] ;  /* 0x0000e200ff127b82 */ /* 0x000e680000000a00 */
[----:B------:R-:W-:-:S08]  /*0840*/  DADD R8, R20, -6.75539944105574400000e+15 ;  /* 0xc338000014087429 */ /* 0x000fd00000000000 */
[----:B------:R-:W-:Y:S01]  /*0850*/  DFMA R16, R8, -UR6, R4 ;  /* 0x8000000608107c2b */ /* 0x000fe20008000004 */
[----:B------:R-:W-:Y:S01]  /*0860*/  UMOV UR6, 0x3b39803f ;  /* 0x3b39803f00067882 */ /* 0x000fe20000000000 */
[----:B------:R-:W-:-:S06]  /*0870*/  UMOV UR7, 0x3c7abc9e ;  /* 0x3c7abc9e00077882 */ /* 0x000fcc0000000000 */
[----:B------:R-:W-:Y:S01]  /*0880*/  DFMA R8, R8, -UR6, R16 ;  /* 0x8000000608087c2b */ /* 0x000fe20008000010 */
[----:B------:R-:W-:Y:S01]  /*0890*/  UMOV UR6, 0x69ce2bdf ;  /* 0x69ce2bdf00067882 */ /* 0x000fe20000000000 */
[----:B------:R-:W-:Y:S01]  /*08a0*/  IMAD.MOV.U32 R16, RZ, RZ, -0x35dec16 ;  /* 0xfca213eaff107424 */ /* 0x000fe200078e00ff */
[----:B------:R-:W-:Y:S01]  /*08b0*/  UMOV UR7, 0x3e5ade15 ;  /* 0x3e5ade1500077882 */ /* 0x000fe20000000000 */
[----:B------:R-:W-:-:S06]  /*08c0*/  IMAD.MOV.U32 R17, RZ, RZ, 0x3e928af3 ;  /* 0x3e928af3ff117424 */ /* 0x000fcc00078e00ff */
[----:B------:R-:W-:Y:S01]  /*08d0*/  DFMA R16, R8, UR6, R16 ;  /* 0x0000000608107c2b */ /* 0x000fe20008000010 */
        /* <DEDUP_REMOVED lines=23> */
[----:B------:R-:W-:-:S08]  /*0a50*/  DFMA R16, R8, R16, UR6 ;  /* 0x0000000608107e2b */ /* 0x000fd00008000010 */
[C---:B------:R-:W-:Y:S02]  /*0a60*/  DFMA R24, R8.reuse, R16, 1 ;  /* 0x3ff000000818742b */ /* 0x040fe40000000010 */
[----:B------:R-:W2:Y:S06]  /*0a70*/  LDC.64 R16, c[0x0][0x390] ;  /* 0x0000e400ff107b82 */ /* 0x000eac0000000a00 */
[----:B------:R-:W-:Y:S02]  /*0a80*/  DFMA R24, R8, R24, 1 ;  /* 0x3ff000000818742b */ /* 0x000fe40000000018 */
[----:B------:R-:W-:-:S08]  /*0a90*/  DMUL R8, R10, R12 ;  /* 0x0000000c0a087228 */ /* 0x000fd00000000000 */
[----:B------:R-:W-:Y:S01]  /*0aa0*/  LEA R23, R20, R25, 0x14 ;  /* 0x0000001914177211 */ /* 0x000fe200078ea0ff */
[----:B------:R-:W-:Y:S01]  /*0ab0*/  IMAD.MOV.U32 R22, RZ, RZ, R24 ;  /* 0x000000ffff167224 */ /* 0x000fe200078e0018 */
[----:B01----:R-:W-:Y:S06]  /*0ac0*/  @!P0 BRA `(.L_x_6) ;  /* 0x0000000000308947 */ /* 0x003fec0003800000 */
[----:B------:R-:W-:Y:S01]  /*0ad0*/  FSETP.GEU.AND P1, PT, |R5|, 4.2275390625, PT ;  /* 0x408748000500780b */ /* 0x000fe20003f2e200 */
[C---:B------:R-:W-:Y:S02]  /*0ae0*/  DADD R22, R4.reuse, +INF ;  /* 0x7ff0000004167429 */ /* 0x040fe40000000000 */
[----:B------:R-:W-:-:S08]  /*0af0*/  DSETP.GEU.AND P0, PT, R4, RZ, PT ;  /* 0x000000ff0400722a */ /* 0x000fd00003f0e000 */
[----:B------:R-:W-:Y:S02]  /*0b00*/  FSEL R22, R22, RZ, P0 ;  /* 0x000000ff16167208 */ /* 0x000fe40000000000 */
[----:B------:R-:W-:Y:S02]  /*0b10*/  @!P1 LEA.HI R15, R20, R20, RZ, 0x1 ;  /* 0x00000014140f9211 */ /* 0x000fe400078f08ff */
[----:B------:R-:W-:Y:S02]  /*0b20*/  FSEL R23, R23, RZ, P0 ;  /* 0x000000ff17177208 */ /* 0x000fe40000000000 */
[----:B------:R-:W-:-:S04]  /*0b30*/  @!P1 SHF.R.S32.HI R15, RZ, 0x1, R15 ;  /* 0x00000001ff0f9819 */ /* 0x000fc8000001140f */
[----:B------:R-:W-:Y:S01]  /*0b40*/  @!P1 LEA R25, R15, R25, 0x14 ;  /* 0x000000190f199211 */ /* 0x000fe200078ea0ff */
[----:B------:R-:W-:-:S05]  /*0b50*/  @!P1 IMAD.IADD R4, R20, 0x1, -R15 ;  /* 0x0000000114049824 */ /* 0x000fca00078e0a0f */
[----:B------:R-:W-:Y:S01]  /*0b60*/  @!P1 LEA R5, R4, 0x3ff00000, 0x14 ;  /* 0x3ff0000004059811 */ /* 0x000fe200078ea0ff */
[----:B------:R-:W-:-:S06]  /*0b70*/  @!P1 IMAD.MOV.U32 R4, RZ, RZ, RZ ;  /* 0x000000ffff049224 */ /* 0x000fcc00078e00ff */
[----:B------:R-:W-:-:S11]  /*0b80*/  @!P1 DMUL R22, R24, R4 ;  /* 0x0000000418169228 */ /* 0x000fd60000000000 */
.L_x_6:
[----:B------:R-:W-:Y:S05]  /*0b90*/  BSYNC.RECONVERGENT B0 ;  /* 0x0000000000007941 */ /* 0x000fea0003800200 */
.L_x_5:
[----:B------:R-:W-:Y:S01]  /*0ba0*/  DMUL R4, R22, 100000 ;  /* 0x40f86a0016047828 */ /* 0x000fe20000000000 */
[----:B------:R-:W-:Y:S01]  /*0bb0*/  IMAD.WIDE R28, R14, 0x8, R18 ;  /* 0x000000080e1c7825 */ /* 0x000fe200078e0212 */
[----:B------:R-:W-:-:S03]  /*0bc0*/  DMUL R12, R6, R12 ;  /* 0x0000000c060c7228 */ /* 0x000fc60000000000 */
[----:B--2---:R-:W-:Y:S01]  /*0bd0*/  IMAD.WIDE R16, R14, 0x8, R16 ;  /* 0x000000080e107825 */ /* 0x004fe200078e0210 */
[----:B------:R-:W-:Y:S02]  /*0be0*/  STG.E.64 desc[UR4][R28.64], R10 ;  /* 0x0000000a1c007986 */ /* 0x000fe4000c101b04 */
[C-C-:B------:R-:W-:Y:S01]  /*0bf0*/  DFMA R20, R10.reuse, R8, R4.reuse ;  /* 0x000000080a14722b */ /* 0x140fe20000000004 */
[C---:B------:R-:W-:Y:S01]  /*0c00*/  IMAD.WIDE R24, R0.reuse, 0x8, R28 ;  /* 0x0000000800187825 */ /* 0x040fe200078e021c */
[-C--:B------:R-:W-:Y:S02]  /*0c10*/  DMUL R22, R10, R12.reuse ;  /* 0x0000000c0a167228 */ /* 0x080fe40000000000 */
[----:B------:R-:W-:Y:S01]  /*0c20*/  DFMA R4, R6, R12, R4 ;  /* 0x0000000c0604722b */ /* 0x000fe20000000004 */
[C---:B------:R-:W-:Y:S02]  /*0c30*/  IMAD.WIDE R14, R0.reuse, 0x8, R16 ;  /* 0x00000008000e7825 */ /* 0x040fe400078e0210 */
[----:B------:R0:W-:Y:S02]  /*0c40*/  STG.E.64 desc[UR4][R24.64], R20 ;  /* 0x0000001418007986 */ /* 0x0001e4000c101b04 */
[----:B------:R-:W-:-:S05]  /*0c50*/  IMAD.WIDE R18, R0, 0x8, R24 ;  /* 0x0000000800127825 */ /* 0x000fca00078e0218 */
[----:B------:R-:W-:Y:S01]  /*0c60*/  STG.E.64 desc[UR4][R18.64], R22 ;  /* 0x0000001612007986 */ /* 0x000fe2000c101b04 */
[C---:B------:R-:W-:Y:S01]  /*0c70*/  IMAD.WIDE R26, R0.reuse, 0x8, R18 ;  /* 0x00000008001a7825 */ /* 0x040fe200078e0212 */
[-C--:B0-----:R-:W-:Y:S02]  /*0c80*/  DMUL R20, R2, R8.reuse ;  /* 0x0000000802147228 */ /* 0x081fe40000000000 */
[----:B------:R-:W-:Y:S01]  /*0c90*/  DMUL R24, R6, R8 ;  /* 0x0000000806187228 */ /* 0x000fe20000000000 */
[----:B------:R-:W-:Y:S01]  /*0ca0*/  IMAD.WIDE R8, R0, 0x8, R14 ;  /* 0x0000000800087825 */ /* 0x000fe200078e020e */
[----:B------:R-:W-:-:S03]  /*0cb0*/  DMUL R2, R2, R12 ;  /* 0x0000000c02027228 */ /* 0x000fc60000000000 */
[----:B------:R-:W-:Y:S01]  /*0cc0*/  STG.E.64 desc[UR4][R26.64], R20 ;  /* 0x000000141a007986 */ /* 0x000fe2000c101b04 */
[----:B------:R-:W-:-:S03]  /*0cd0*/  IMAD.WIDE R10, R0, 0x8, R8 ;  /* 0x00000008000a7825 */ /* 0x000fc600078e0208 */
[----:B------:R-:W-:Y:S04]  /*0ce0*/  STG.E.64 desc[UR4][R16.64], R6 ;  /* 0x0000000610007986 */ /* 0x000fe8000c101b04 */
[----:B------:R-:W-:Y:S04]  /*0cf0*/  STG.E.64 desc[UR4][R14.64], R24 ;  /* 0x000000180e007986 */ /* 0x000fe8000c101b04 */
[----:B------:R-:W-:Y:S04]  /*0d00*/  STG.E.64 desc[UR4][R8.64], R4 ;  /* 0x0000000408007986 */ /* 0x000fe8000c101b04 */
[----:B------:R-:W-:Y:S01]  /*0d10*/  STG.E.64 desc[UR4][R10.64], R2 ;  /* 0x000000020a007986 */ /* 0x000fe2000c101b04 */
[----:B------:R-:W-:Y:S05]  /*0d20*/  EXIT ;  /* 0x000000000000794d */ /* 0x000fea0003800000 */
        .weak           $__internal_0_$__cuda_sm20_dblrcp_rn_slowpath_v3
        .type           $__internal_0_$__cuda_sm20_dblrcp_rn_slowpath_v3,@function
        .size           $__internal_0_$__cuda_sm20_dblrcp_rn_slowpath_v3,(.L_x_70 - $__internal_0_$__cuda_sm20_dblrcp_rn_slowpath_v3)
$__internal_0_$__cuda_sm20_dblrcp_rn_slowpath_v3:
[----:B------:R-:W-:Y:S01]  /*0d30*/  DSETP.GTU.AND P0, PT, |R4|, +INF , PT ;  /* 0x7ff000000400742a */ /* 0x000fe20003f0c200 */
[----:B------:R-:W-:-:S13]  /*0d40*/  BSSY.RECONVERGENT B1, `(.L_x_7) ;  /* 0x0000023000017945 */ /* 0x000fda0003800200 */
[----:B------:R-:W-:Y:S05]  /*0d50*/  @P0 BRA `(.L_x_8) ;  /* 0x00000000007c0947 */ /* 0x000fea0003800000 */
[----:B------:R-:W-:-:S05]  /*0d60*/  LOP3.LUT R13, R5, 0x7fffffff, RZ, 0xc0, !PT ;  /* 0x7fffffff050d7812 */ /* 0x000fca00078ec0ff */
[----:B------:R-:W-:-:S05]  /*0d70*/  VIADD R8, R13, 0xffffffff ;  /* 0xffffffff0d087836 */ /* 0x000fca0000000000 */
[----:B------:R-:W-:-:S13]  /*0d80*/  ISETP.GE.U32.AND P0, PT, R8, 0x7fefffff, PT ;  /* 0x7fefffff0800780c */ /* 0x000fda0003f06070 */
[----:B------:R-:W-:Y:S02]  /*0d90*/  @P0 LOP3.LUT R9, R5, 0x7ff00000, RZ, 0x3c, !PT ;  /* 0x7ff0000005090812 */ /* 0x000fe400078e3cff */
[----:B------:R-:W-:Y:S01]  /*0da0*/  @P0 MOV R8, RZ ;  /* 0x000000ff00080202 */ /* 0x000fe20000000f00 */
[----:B------:R-:W-:Y:S06]  /*0db0*/  @P0 BRA `(.L_x_9) ;  /* 0x00000000006c0947 */ /* 0x000fec0003800000 */
[----:B------:R-:W-:-:S13]  /*0dc0*/  ISETP.GE.U32.AND P0, PT, R13, 0x1000001, PT ;  /* 0x010000010d00780c */ /* 0x000fda0003f06070 */
[----:B------:R-:W-:Y:S05]  /*0dd0*/  @!P0 BRA `(.L_x_10) ;  /* 0x0000000000348947 */ /* 0x000fea0003800000 */
[----:B------:R-:W-:Y:S01]  /*0de0*/  VIADD R9, R5, 0xc0200000 ;  /* 0xc020000005097836 */ /* 0x000fe20000000000 */
[----:B------:R-:W-:-:S03]  /*0df0*/  MOV R8, R4 ;  /* 0x0000000400087202 */ /* 0x000fc60000000f00 */
[----:B------:R-:W0:Y:S03]  /*0e00*/  MUFU.RCP64H R13, R9 ;  /* 0x00000009000d7308 */ /* 0x000e260000001800 */
[----:B0-----:R-:W-:-:S08]  /*0e10*/  DFMA R16, -R8, R12, 1 ;  /* 0x3ff000000810742b */ /* 0x001fd0000000010c */
[----:B------:R-:W-:-:S08]  /*0e20*/  DFMA R16, R16, R16, R16 ;  /* 0x000000101010722b */ /* 0x000fd00000000010 */
[----:B------:R-:W-:-:S08]  /*0e30*/  DFMA R16, R12, R16, R12 ;  /* 0x000000100c10722b */ /* 0x000fd0000000000c */
[----:B------:R-:W-:-:S08]  /*0e40*/  DFMA R12, -R8, R16, 1 ;  /* 0x3ff00000080c742b */ /* 0x000fd00000000110 */
[----:B------:R-:W-:-:S08]  /*0e50*/  DFMA R12, R16, R12, R16 ;  /* 0x0000000c100c722b */ /* 0x000fd00000000010 */
[----:B------:R-:W-:-:S08]  /*0e60*/  DMUL R12, R12, 2.2250738585072013831e-308 ;  /* 0x001000000c0c7828 */ /* 0x000fd00000000000 */
[----:B------:R-:W-:-:S08]  /*0e70*/  DFMA R4, -R4, R12, 1 ;  /* 0x3ff000000404742b */ /* 0x000fd0000000010c */
[----:B------:R-:W-:-:S08]  /*0e80*/  DFMA R4, R4, R4, R4 ;  /* 0x000000040404722b */ /* 0x000fd00000000004 */
[----:B------:R-:W-:Y:S01]  /*0e90*/  DFMA R8, R12, R4, R12 ;  /* 0x000000040c08722b */ /* 0x000fe2000000000c */
[----:B------:R-:W-:Y:S10]  /*0ea0*/  BRA `(.L_x_9) ;  /* 0x0000000000307947 */ /* 0x000ff40003800000 */
.L_x_10:
[----:B------:R-:W-:Y:S01]  /*0eb0*/  DMUL R4, R4, 8.11296384146066816958e+31 ;  /* 0x4690000004047828 */ /* 0x000fe20000000000 */
[----:B------:R-:W-:-:S05]  /*0ec0*/  IMAD.MOV.U32 R8, RZ, RZ, R12 ;  /* 0x000000ffff087224 */ /* 0x000fca00078e000c */
[----:B------:R-:W0:Y:S02]  /*0ed0*/  MUFU.RCP64H R9, R5 ;  /* 0x0000000500097308 */ /* 0x000e240000001800 */
[----:B0-----:R-:W-:-:S08]  /*0ee0*/  DFMA R12, -R4, R8, 1 ;  /* 0x3ff00000040c742b */ /* 0x001fd00000000108 */
[----:B------:R-:W-:-:S08]  /*0ef0*/  DFMA R12, R12, R12, R12 ;  /* 0x0000000c0c0c722b */ /* 0x000fd0000000000c */
[----:B------:R-:W-:-:S08]  /*0f00*/  DFMA R12, R8, R12, R8 ;  /* 0x0000000c080c722b */ /* 0x000fd00000000008 */
[----:B------:R-:W-:-:S08]  /*0f10*/  DFMA R8, -R4, R12, 1 ;  /* 0x3ff000000408742b */ /* 0x000fd0000000010c */
[----:B------:R-:W-:-:S08]  /*0f20*/  DFMA R8, R12, R8, R12 ;  /* 0x000000080c08722b */ /* 0x000fd0000000000c */
[----:B------:R-:W-:Y:S01]  /*0f30*/  DMUL R8, R8, 8.11296384146066816958e+31 ;  /* 0x4690000008087828 */ /* 0x000fe20000000000 */
[----:B------:R-:W-:Y:S10]  /*0f40*/  BRA `(.L_x_9) ;  /* 0x0000000000087947 */ /* 0x000ff40003800000 */
.L_x_8:
[----:B------:R-:W-:Y:S02]  /*0f50*/  LOP3.LUT R9, R5, 0x80000, RZ, 0xfc, !PT ;  /* 0x0008000005097812 */ /* 0x000fe400078efcff */
[----:B------:R-:W-:-:S07]  /*0f60*/  MOV R8, R4 ;  /* 0x0000000400087202 */ /* 0x000fce0000000f00 */
.L_x_9:
[----:B------:R-:W-:Y:S05]  /*0f70*/  BSYNC.RECONVERGENT B1 ;  /* 0x0000000000017941 */ /* 0x000fea0003800200 */
.L_x_7:
[----:B------:R-:W-:Y:S02]  /*0f80*/  HFMA2 R5, -RZ, RZ, 0, 0 ;  /* 0x00000000ff057431 */ /* 0x000fe400000001ff */
[----:B------:R-:W-:Y:S01]  /*0f90*/  IMAD.MOV.U32 R4, RZ, RZ, R0 ;  /* 0x000000ffff047224 */ /* 0x000fe200078e0000 */
[----:B------:R-:W-:Y:S01]  /*0fa0*/  MOV R13, R9 ;  /* 0x00000009000d7202 */ /* 0x000fe20000000f00 */
[----:B------:R-:W-:Y:S02]  /*0fb0*/  IMAD.MOV.U32 R12, RZ, RZ, R8 ;  /* 0x000000ffff0c7224 */ /* 0x000fe400078e0008 */
[----:B------:R-:W-:Y:S05]  /*0fc0*/  RET.REL.NODEC R4 `(euler_flux) ;  /* 0xfffffff0040c7950 */ /* 0x000fea0003c3ffff */
.L_x_11:
[----:B------:R-:W-:-:S00]  /*0fd0*/  BRA `(.L_x_11) ;  /* 0xfffffffc00fc7947 */ /* 0x000fc0000383ffff */
[----:B------:R-:W-:-:S00]  /*0fe0*/  NOP ;  /* 0x0000000000007918 */ /* 0x000fc00000000000 */
        /* <DEDUP_REMOVED lines=9> */
.L_x_70:


//--------------------- .text.boundary_flux       --------------------------
	.section	.text.boundary_flux,"ax",@progbits
	.align	128
        .global         boundary_flux
        .type           boundary_flux,@function
        .size           boundary_flux,(.L_x_71 - boundary_flux)
        .other          boundary_flux,@"STO_CUDA_ENTRY STV_DEFAULT"
boundary_flux:
.text.boundary_flux:
[----:B------:R-:W-:Y:S01]  /*0000*/  LDC R1, c[0x0][0x37c] ;  /* 0x0000df00ff017b82 */ /* 0x000fe20000000800 */
[----:B------:R-:W0:Y:S07]  /*0010*/  S2R R0, SR_TID.X ;  /* 0x0000000000007919 */ /* 0x000e2e0000002100 */
[----:B------:R-:W0:Y:S01]  /*0020*/  S2UR UR4, SR_CTAID.X ;  /* 0x00000000000479c3 */ /* 0x000e220000002500 */
[----:B------:R-:W1:Y:S07]  /*0030*/  LDCU UR5, c[0x0][0x3a0] ;  /* 0x00007400ff0577ac */ /* 0x000e6e0008000800 */
[----:B------:R-:W0:Y:S02]  /*0040*/  LDC R3, c[0x0][0x360] ;  /* 0x0000d800ff037b82 */ /* 0x000e240000000800 */
[----:B0-----:R-:W-:-:S05]  /*0050*/  IMAD R3, R3, UR4, R0 ;  /* 0x0000000403037c24 */ /* 0x001fca000f8e0200 */
[----:B-1----:R-:W-:-:S13]  /*0060*/  ISETP.GE.AND P0, PT, R3, UR5, PT ;  /* 0x0000000503007c0c */ /* 0x002fda000bf06270 */
[----:B------:R-:W-:Y:S05]  /*0070*/  @P0 EXIT ;  /* 0x000000000000094d */ /* 0x000fea0003800000 */
[----:B------:R-:W0:Y:S01]  /*0080*/  LDC.64 R4, c[0x0][0x390] ;  /* 0x0000e400ff047b82 */ /* 0x000e220000000a00 */
[----:B------:R-:W1:Y:S01]  /*0090*/  LDCU.64 UR4, c[0x0][0x358] ;  /* 0x00006b00ff0477ac */ /* 0x000e620008000a00 */
[----:B------:R-:W2:Y:S06]  /*00a0*/  LDCU.64 UR6, c[0x0][0x380] ;  /* 0x00007000ff0677ac */ /* 0x000eac0008000a00 */
[----:B------:R-:W3:Y:S08]  /*00b0*/  LDC.64 R10, c[0x0][0x398] ;  /* 0x0000e600ff0a7b82 */ /* 0x000ef00000000a00 */
[----:B------:R-:W4:Y:S01]  /*00c0*/  LDC.64 R8, c[0x0][0x388] ;  /* 0x0000e200ff087b82 */ /* 0x000f220000000a00 */
[----:B0-----:R-:W-:-:S06]  /*00d0*/  IMAD.WIDE R4, R3, 0x4, R4 ;  /* 0x0000000403047825 */ /* 0x001fcc00078e0204 */
[----:B-1----:R-:W2:Y:S01]  /*00e0*/  LDG.E R5, desc[UR4][R4.64] ;  /* 0x0000000404057981 */ /* 0x002ea2000c1e1900 */
[----:B---3--:R-:W-:-:S05]  /*00f0*/  IMAD R3, R11, 0x3, RZ ;  /* 0x000000030b037824 */ /* 0x008fca00078e02ff */
[----:B------:R-:W-:Y:S02]  /*0100*/  SHF.R.S32.HI R0, RZ, 0x1f, R3 ;  /* 0x0000001fff007819 */ /* 0x000fe40000011403 */
[----:B--2---:R-:W-:-:S04]  /*0110*/  IADD3 R2, P0, PT, R5, R3, RZ ;  /* 0x0000000305027210 */ /* 0x004fc80007f1e0ff */
[C---:B------:R-:W-:Y:S02]  /*0120*/  LEA.HI.X.SX32 R7, R5.reuse, R0, 0x1, P0 ;  /* 0x0000000005077211 */ /* 0x040fe400000f0eff */
[----:B------:R-:W-:Y:S01]  /*0130*/  LEA R6, P0, R2, UR6, 0x3 ;  /* 0x0000000602067c11 */ /* 0x000fe2000f8018ff */
[----:B----4-:R-:W-:-:S03]  /*0140*/  IMAD.WIDE R4, R5, 0x8, R8 ;  /* 0x0000000805047825 */ /* 0x010fc600078e0208 */
[----:B------:R-:W-:-:S06]  /*0150*/  LEA.HI.X R7, R2, UR7, R7, 0x3, P0 ;  /* 0x0000000702077c11 */ /* 0x000fcc00080f1c07 */
[----:B------:R-:W5:Y:S01]  /*0160*/  LDG.E.64 R6, desc[UR4][R6.64] ;  /* 0x0000000406067981 */ /* 0x000f62000c1e1b00 */
[----:B------:R-:W-:-:S03]  /*0170*/  ISETP.NE.AND P0, PT, R10, 0x1, PT ;  /* 0x000000010a00780c */ /* 0x000fc60003f05270 */
[----:B------:R0:W-:Y:S10]  /*0180*/  STG.E.64 desc[UR4][R4.64], RZ ;  /* 0x000000ff04007986 */ /* 0x0001f4000c101b04 */
[----:B0-----:R-:W-:Y:S05]  /*0190*/  @!P0 BRA `(.L_x_12) ;  /* 0x0000000000b48947 */ /* 0x001fea0003800000 */
[----:B------:R-:W-:-:S13]  /*01a0*/  ISETP.NE.AND P0, PT, R10, RZ, PT ;  /* 0x000000ff0a00720c */ /* 0x000fda0003f05270 */
[----:B------:R-:W-:Y:S05]  /*01b0*/  @P0 BRA `(.L_x_13) ;  /* 0x0000000400540947 */ /* 0x000fea0003800000 */
[----:B------:R-:W-:Y:S01]  /*01c0*/  UMOV UR6, 0xcccccccd ;  /* 0xcccccccd00067882 */ /* 0x000fe20000000000 */
[----:B------:R-:W-:Y:S01]  /*01d0*/  UMOV UR7, 0x4071f0cc ;  /* 0x4071f0cc00077882 */ /* 0x000fe20000000000 */
[----:B------:R-:W-:Y:S01]  /*01e0*/  BSSY.RECONVERGENT B0, `(.L_x_14) ;  /* 0x0000010000007945 */ /* 0x000fe20003800200 */
[----:B-----5:R-:W-:Y:S01]  /*01f0*/  DMUL R6, R6, UR6 ;  /* 0x0000000606067c28 */ /* 0x020fe20008000000 */
[----:B------:R-:W-:Y:S01]  /*0200*/  UMOV UR6, 0x88e368f1 ;  /* 0x88e368f100067882 */ /* 0x000fe20000000000 */
[----:B------:R-:W-:-:S06]  /*0210*/  UMOV UR7, 0x3ee4f8b5 ;  /* 0x3ee4f8b500077882 */ /* 0x000fcc0000000000 */
[----:B------:R-:W-:-:S08]  /*0220*/  DMUL R6, R6, UR6 ;  /* 0x0000000606067c28 */ /* 0x000fd00008000000 */
[----:B------:R-:W-:-:S14]  /*0230*/  DSETP.NEU.AND P0, PT, R6, RZ, PT ;  /* 0x000000ff0600722a */ /* 0x000fdc0003f0d000 */
[----:B------:R-:W-:Y:S01]  /*0240*/  @!P0 CS2R R8, SRZ ;  /* 0x0000000000088805 */ /* 0x000fe2000001ff00 */
[----:B------:R-:W-:Y:S06]  /*0250*/  @!P0 BRA `(.L_x_15) ;  /* 0x0000000000208947 */ /* 0x000fec0003800000 */
[----:B------:R-:W-:Y:S01]  /*0260*/  DADD R24, -RZ, |R6| ;  /* 0x00000000ff187229 */ /* 0x000fe20000000506 */
[----:B------:R-:W-:Y:S01]  /*0270*/  BSSY.RECONVERGENT B1, `(.L_x_16) ;  /* 0x0000003000017945 */ /* 0x000fe20003800200 */
[----:B------:R-:W-:-:S09]  /*0280*/  MOV R2, 0x2a0 ;  /* 0x000002a000027802 */ /* 0x000fd20000000f00 */
[----:B------:R-:W-:Y:S05]  /*0290*/  CALL.REL.NOINC `($boundary_flux$__internal_accurate_pow) ;  /* 0x00000004002c7944 */ /* 0x000fea0003c00000 */
[----:B------:R-:W-:Y:S05]  /*02a0*/  BSYNC.RECONVERGENT B1 ;  /* 0x0000000000017941 */ /* 0x000fea0003800200 */
.L_x_16:
[----:B------:R-:W-:-:S04]  /*02b0*/  ISETP.GE.AND P0, PT, R7, RZ, PT ;  /* 0x000000ff0700720c */ /* 0x000fc80003f06270 */
[----:B------:R-:W-:Y:S02]  /*02c0*/  FSEL R8, R12, RZ, P0 ;  /* 0x000000ff0c087208 */ /* 0x000fe40000000000 */
[----:B------:R-:W-:-:S07]  /*02d0*/  FSEL R9, R14, -QNAN , P0 ;  /* 0xfff800000e097808 */ /* 0x000fce0000000000 */
.L_x_15:
[----:B------:R-:W-:Y:S05]  /*02e0*/  BSYNC.RECONVERGENT B0 ;  /* 0x0000000000007941 */ /* 0x000fea0003800200 */
.L_x_14:
[----:B------:R-:W-:Y:S01]  /*02f0*/  UMOV UR6, 0x179e4e1e ;  /* 0x179e4e1e00067882 */ /* 0x000fe20000000000 */
[----:B------:R-:W-:Y:S01]  /*0300*/  UMOV UR7, 0x3ff6649c ;  /* 0x3ff6649c00077882 */ /* 0x000fe20000000000 */
[----:B------:R-:W0:Y:S01]  /*0310*/  LDC R13, c[0x0][0x39c] ;  /* 0x0000e700ff0d7b82 */ /* 0x000e220000000800 */
[----:B------:R-:W-:Y:S01]  /*0320*/  DADD R10, R6, UR6 ;  /* 0x00000006060a7e29 */ /* 0x000fe20008000000 */
[----:B------:R-:W-:Y:S09]  /*0330*/  BSSY.RECONVERGENT B0, `(.L_x_17) ;  /* 0x000000a000007945 */ /* 0x000ff20003800200 */
[----:B------:R-:W-:-:S04]  /*0340*/  LOP3.LUT R10, R11, 0x7ff00000, RZ, 0xc0, !PT ;  /* 0x7ff000000b0a7812 */ /* 0x000fc800078ec0ff */
[----:B------:R-:W-:-:S13]  /*0350*/  ISETP.NE.AND P0, PT, R10, 0x7ff00000, PT ;  /* 0x7ff000000a00780c */ /* 0x000fda0003f05270 */
[----:B------:R-:W-:Y:S05]  /*0360*/  @P0 BRA `(.L_x_18) ;  /* 0x0000000000180947 */ /* 0x000fea0003800000 */
[----:B------:R-:W-:-:S14]  /*0370*/  DSETP.NAN.AND P0, PT, R6, R6, PT ;  /* 0x000000060600722a */ /* 0x000fdc0003f08000 */
[----:B------:R-:W-:Y:S01]  /*0380*/  @P0 DADD R8, R6, UR6 ;  /* 0x0000000606080e29 */ /* 0x000fe20008000000 */
[----:B------:R-:W-:Y:S10]  /*0390*/  @P0 BRA `(.L_x_18) ;  /* 0x00000000000c0947 */ /* 0x000ff40003800000 */
[----:B------:R-:W-:-:S14]  /*03a0*/  DSETP.NEU.AND P0, PT, |R6|, +INF , PT ;  /* 0x7ff000000600742a */ /* 0x000fdc0003f0d200 */
[----:B------:R-:W-:Y:S02]  /*03b0*/  @!P0 IMAD.MOV.U32 R8, RZ, RZ, 0x0 ;  /* 0x00000000ff088424 */ /* 0x000fe400078e00ff */
[----:B------:R-:W-:-:S07]  /*03c0*/  @!P0 IMAD.MOV.U32 R9, RZ, RZ, 0x7ff00000 ;  /* 0x7ff00000ff098424 */ /* 0x000fce00078e00ff */
.L_x_18:
[----:B------:R-:W-:Y:S05]  /*03d0*/  BSYNC.RECONVERGENT B0 ;  /* 0x0000000000007941 */ /* 0x000fea0003800200 */
.L_x_17:
[----:B------:R-:W-:Y:S02]  /*03e0*/  DMUL R8, R8, 100000 ;  /* 0x40f86a0008087828 */ /* 0x000fe40000000000 */
[----:B------:R-:W-:Y:S01]  /*03f0*/  DSETP.NEU.AND P0, PT, R6, 1, PT ;  /* 0x3ff000000600742a */ /* 0x000fe20003f0d000 */
[----:B0-----:R-:W-:-:S07]  /*0400*/  IMAD.WIDE R6, R13, 0x8, R4 ;  /* 0x000000080d067825 */ /* 0x001fce00078e0204 */
[----:B------:R-:W-:Y:S02]  /*0410*/  FSEL R10, R8, RZ, P0 ;  /* 0x000000ff080a7208 */ /* 0x000fe40000000000 */
[----:B------:R-:W-:Y:S01]  /*0420*/  FSEL R11, R9, 7.762939453125, P0 ;  /* 0x40f86a00090b7808 */ /* 0x000fe20000000000 */
[----:B------:R-:W-:-:S04]  /*0430*/  IMAD.WIDE R8, R13, 0x8, R6 ;  /* 0x000000080d087825 */ /* 0x000fc800078e0206 */
[----:B------:R0:W-:Y:S04]  /*0440*/  STG.E.64 desc[UR4][R6.64], R10 ;  /* 0x0000000a06007986 */ /* 0x0001e8000c101b04 */
[----:B------:R0:W-:Y:S01]  /*0450*/  STG.E.64 desc[UR4][R8.64], RZ ;  /* 0x000000ff08007986 */ /* 0x0001e2000c101b04 */
[----:B------:R-:W-:Y:S05]  /*0460*/  BRA `(.L_x_13) ;  /* 0x0000000000a87947 */ /* 0x000fea0003800000 */
.L_x_12:
[----:B------:R-:W-:Y:S01]  /*0470*/  UMOV UR6, 0xcccccccd ;  /* 0xcccccccd00067882 */ /* 0x000fe20000000000 */
[----:B------:R-:W-:Y:S01]  /*0480*/  UMOV UR7, 0x4071f0cc ;  /* 0x4071f0cc00077882 */ /* 0x000fe20000000000 */
[----:B------:R-:W-:Y:S01]  /*0490*/  BSSY.RECONVERGENT B0, `(.L_x_19) ;  /* 0x0000012000007945 */ /* 0x000fe20003800200 */
[----:B-----5:R-:W-:Y:S01]  /*04a0*/  DMUL R8, R6, UR6 ;  /* 0x0000000606087c28 */ /* 0x020fe20008000000 */
[----:B------:R-:W-:Y:S01]  /*04b0*/  UMOV UR6, 0x88e368f1 ;  /* 0x88e368f100067882 */ /* 0x000fe20000000000 */
[----:B------:R-:W-:Y:S01]  /*04c0*/  UMOV UR7, 0x3ee4f8b5 ;  /* 0x3ee4f8b500077882 */ /* 0x000fe20000000000 */
[----:B------:R-:W-:-:S05]  /*04d0*/  IMAD.WIDE R6, R11, 0x8, R4 ;  /* 0x000000080b067825 */ /* 0x000fca00078e0204 */
[----:B------:R-:W-:Y:S01]  /*04e0*/  DMUL R8, R8, UR6 ;  /* 0x0000000608087c28 */ /* 0x000fe20008000000 */
[----:B------:R0:W-:Y:S07]  /*04f0*/  STG.E.64 desc[UR4][R6.64], RZ ;  /* 0x000000ff06007986 */ /* 0x0001ee000c101b04 */
[----:B------:R-:W-:-:S14]  /*0500*/  DSETP.NEU.AND P0, PT, R8, RZ, PT ;  /* 0x000000ff0800722a */ /* 0x000fdc0003f0d000 */
[----:B------:R-:W-:Y:S01]  /*0510*/  @!P0 CS2R R10, SRZ ;  /* 0x00000000000a8805 */ /* 0x000fe2000001ff00 */
[----:B0-----:R-:W-:Y:S06]  /*0520*/  @!P0 BRA `(.L_x_20) ;  /* 0x0000000000208947 */ /* 0x001fec0003800000 */
[----:B------:R-:W-:Y:S01]  /*0530*/  DADD R24, -RZ, |R8| ;  /* 0x00000000ff187229 */ /* 0x000fe20000000508 */
[----:B------:R-:W-:Y:S01]  /*0540*/  BSSY.RECONVERGENT B1, `(.L_x_21) ;  /* 0x0000003000017945 */ /* 0x000fe20003800200 */
[----:B------:R-:W-:-:S09]  /*0550*/  MOV R2, 0x570 ;  /* 0x0000057000027802 */ /* 0x000fd20000000f00 */
[----:B------:R-:W-:Y:S05]  /*0560*/  CALL.REL.NOINC `($boundary_flux$__internal_accurate_pow) ;  /* 0x0000000000787944 */ /* 0x000fea0003c00000 */
[----:B------:R-:W-:Y:S05]  /*0570*/  BSYNC.RECONVERGENT B1 ;  /* 0x0000000000017941 */ /* 0x000fea0003800200 */
.L_x_21:
[----:B------:R-:W-:-:S04]  /*0580*/  ISETP.GE.AND P0, PT, R9, RZ, PT ;  /* 0x000000ff0900720c */ /* 0x000fc80003f06270 */
[----:B------:R-:W-:Y:S02]  /*0590*/  FSEL R10, R12, RZ, P0 ;  /* 0x000000ff0c0a7208 */ /* 0x000fe40000000000 */
[----:B------:R-:W-:-:S07]  /*05a0*/  FSEL R11, R14, -QNAN , P0 ;  /* 0xfff800000e0b7808 */ /* 0x000fce0000000000 */
.L_x_20:
[----:B------:R-:W-:Y:S05]  /*05b0*/  BSYNC.RECONVERGENT B0 ;  /* 0x0000000000007941 */ /* 0x000fea0003800200 */
.L_x_19:
        /* <DEDUP_REMOVED lines=14> */
.L_x_23:
[----:B------:R-:W-:Y:S05]  /*06a0*/  BSYNC.RECONVERGENT B0 ;  /* 0x0000000000007941 */ /* 0x000fea0003800200 */
.L_x_22:
[----:B------:R-:W-:Y:S01]  /*06b0*/  DMUL R10, R10, 100000 ;  /* 0x40f86a000a0a7828 */ /* 0x000fe20000000000 */
[----:B0-----:R-:W-:Y:S01]  /*06c0*/  IMAD.WIDE R6, R15, 0x8, R6 ;  /* 0x000000080f067825 */ /* 0x001fe200078e0206 */
[----:B------:R-:W-:-:S08]  /*06d0*/  DSETP.NEU.AND P0, PT, R8, 1, PT ;  /* 0x3ff000000800742a */ /* 0x000fd00003f0d000 */
[----:B------:R-:W-:Y:S02]  /*06e0*/  FSEL R8, R10, RZ, P0 ;  /* 0x000000ff0a087208 */ /* 0x000fe40000000000 */
[----:B------:R-:W-:-:S05]  /*06f0*/  FSEL R9, R11, 7.762939453125, P0 ;  /* 0x40f86a000b097808 */ /* 0x000fca0000000000 */
[----:B------:R1:W-:Y:S02]  /*0700*/  STG.E.64 desc[UR4][R6.64], R8 ;  /* 0x0000000806007986 */ /* 0x0003e4000c101b04 */
.L_x_13:
[----:B------:R-:W-:-:S04]  /*0710*/  LEA R2, P0, R3, R4, 0x3 ;  /* 0x0000000403027211 */ /* 0x000fc800078018ff */
[----:B------:R-:W-:-:S05]  /*0720*/  LEA.HI.X R3, R3, R5, R0, 0x3, P0 ;  /* 0x0000000503037211 */ /* 0x000fca00000f1c00 */
[----:B------:R-:W-:Y:S01]  /*0730*/  STG.E.64 desc[UR4][R2.64], RZ ;  /* 0x000000ff02007986 */ /* 0x000fe2000c101b04 */
[----:B------:R-:W-:Y:S05]  /*0740*/  EXIT ;  /* 0x000000000000794d */ /* 0x000fea0003800000 */
        .type           $boundary_flux$__internal_accurate_pow,@function
        .size           $boundary_flux$__internal_accurate_pow,(.L_x_71 - $boundary_flux$__internal_accurate_pow)
$boundary_flux$__internal_accurate_pow:
[----:B------:R-:W-:Y:S01]  /*0750*/  ISETP.GT.U32.AND P0, PT, R25, 0xfffff, PT ;  /* 0x000fffff1900780c */ /* 0x000fe20003f04070 */
[----:B------:R-:W-:Y:S01]  /*0760*/  IMAD.MOV.U32 R12, RZ, RZ, R25 ;  /* 0x000000ffff0c7224 */ /* 0x000fe200078e0019 */
[----:B------:R-:W-:Y:S01]  /*0770*/  UMOV UR6, 0x7d2cafe2 ;  /* 0x7d2cafe200067882 */ /* 0x000fe20000000000 */
[----:B------:R-:W-:Y:S01]  /*0780*/  IMAD.MOV.U32 R14, RZ, RZ, R24 ;  /* 0x000000ffff0e7224 */ /* 0x000fe200078e0018 */
[----:B------:R-:W-:Y:S01]  /*0790*/  UMOV UR7, 0x3eb0f5ff ;  /* 0x3eb0f5ff00077882 */ /* 0x000fe20000000000 */
[----:B------:R-:W-:Y:S01]  /*07a0*/  IMAD.MOV.U32 R18, RZ, RZ, RZ ;  /* 0x000000ffff127224 */ /* 0x000fe200078e00ff */
[----:B------:R-:W-:Y:S01]  /*07b0*/  UMOV UR8, 0x3b39803f ;  /* 0x3b39803f00087882 */ /* 0x000fe20000000000 */
[----:B------:R-:W-:Y:S01]  /*07c0*/  IMAD.MOV.U32 R20, RZ, RZ, 0x41ad3b5a ;  /* 0x41ad3b5aff147424 */ /* 0x000fe200078e00ff */
[----:B------:R-:W-:Y:S01]  /*07d0*/  UMOV UR9, 0x3c7abc9e ;  /* 0x3c7abc9e00097882 */ /* 0x000fe20000000000 */
[----:B------:R-:W-:-:S04]  /*07e0*/  IMAD.MOV.U32 R21, RZ, RZ, 0x3ed0f5d2 ;  /* 0x3ed0f5d2ff157424 */ /* 0x000fc800078e00ff */
[----:B------:R-:W-:-:S10]  /*07f0*/  @!P0 DMUL R10, R24, 1.80143985094819840000e+16 ;  /* 0x43500000180a8828 */ /* 0x000fd40000000000 */
[----:B------:R-:W-:Y:S02]  /*0800*/  @!P0 IMAD.MOV.U32 R12, RZ, RZ, R11 ;  /* 0x000000ffff0c8224 */ /* 0x000fe400078e000b */
[----:B------:R-:W-:Y:S01]  /*0810*/  @!P0 IMAD.MOV.U32 R14, RZ, RZ, R10 ;  /* 0x000000ffff0e8224 */ /* 0x000fe200078e000a */
[----:B------:R-:W-:Y:S02]  /*0820*/  SHF.R.U32.HI R10, RZ, 0x14, R25 ;  /* 0x00000014ff0a7819 */ /* 0x000fe40000011619 */
[----:B------:R-:W-:Y:S02]  /*0830*/  LOP3.LUT R12, R12, 0x800fffff, RZ, 0xc0, !PT ;  /* 0x800fffff0c0c7812 */ /* 0x000fe400078ec0ff */
[----:B------:R-:W-:Y:S02]  /*0840*/  @!P0 LEA.HI R10, R11, 0xffffffca, RZ, 0xc ;  /* 0xffffffca0b0a8811 */ /* 0x000fe400078f60ff */
[----:B------:R-:W-:-:S03]  /*0850*/  LOP3.LUT R15, R12, 0x3ff00000, RZ, 0xfc, !PT ;  /* 0x3ff000000c0f7812 */ /* 0x000fc600078efcff */
[----:B------:R-:W-:Y:S01]  /*0860*/  VIADD R11, R10, 0xfffffc01 ;  /* 0xfffffc010a0b7836 */ /* 0x000fe20000000000 */
[----:B------:R-:W-:-:S13]  /*0870*/  ISETP.GE.U32.AND P1, PT, R15, 0x3ff6a09f, PT ;  /* 0x3ff6a09f0f00780c */ /* 0x000fda0003f26070 */
[----:B------:R-:W-:Y:S02]  /*0880*/  @P1 VIADD R13, R15, 0xfff00000 ;  /* 0xfff000000f0d1836 */ /* 0x000fe40000000000 */
[----:B------:R-:W-:Y:S02]  /*0890*/  @P1 VIADD R11, R10, 0xfffffc02 ;  /* 0xfffffc020a0b1836 */ /* 0x000fe40000000000 */
[----:B------:R-:W-:-:S06]  /*08a0*/  @P1 IMAD.MOV.U32 R15, RZ, RZ, R13 ;  /* 0x000000ffff0f1224 */ /* 0x000fcc00078e000d */
        /* <DEDUP_REMOVED lines=8> */
[----:B------:R-:W-:-:S08]  /*0930*/  DMUL R26, R12, R12 ;  /* 0x0000000c0c1a7228 */ /* 0x000fd00000000000 */
        /* <DEDUP_REMOVED lines=11> */
[----:B------:R-:W-:Y:S01]  /*09f0*/  UMOV UR7, 0x3f624924 ;  /* 0x3f62492400077882 */ /* 0x000fe20000000000 */
[----:B------:R-:W-:-:S05]  /*0a00*/  DADD R16, R14, -R12 ;  /* 0x000000000e107229 */ /* 0x000fca000000080c */
[----:B------:R-:W-:Y:S01]  /*0a10*/  DFMA R20, R26, R20, UR6 ;  /* 0x000000061a147e2b */ /* 0x000fe20008000014 */
[----:B------:R-:W-:Y:S01]  /*0a20*/  UMOV UR6, 0x99999dfb ;  /* 0x99999dfb00067882 */ /* 0x000fe20000000000 */
[----:B------:R-:W-:Y:S01]  /*0a30*/  UMOV UR7, 0x3f899999 ;  /* 0x3f89999900077882 */ /* 0x000fe20000000000 */
[----:B------:R-:W-:-:S05]  /*0a40*/  DADD R16, R16, R16 ;  /* 0x0000000010107229 */ /* 0x000fca0000000010 */
[----:B------:R-:W-:Y:S01]  /*0a50*/  DFMA R20, R26, R20, UR6 ;  /* 0x000000061a147e2b */ /* 0x000fe20008000014 */
[----:B------:R-:W-:Y:S01]  /*0a60*/  UMOV UR6, 0x55555555 ;  /* 0x5555555500067882 */ /* 0x000fe20000000000 */
[----:B------:R-:W-:Y:S01]  /*0a70*/  UMOV UR7, 0x3fb55555 ;  /* 0x3fb5555500077882 */ /* 0x000fe20000000000 */
[----:B------:R-:W-:-:S05]  /*0a80*/  DFMA R16, R14, -R12, R16 ;  /* 0x8000000c0e10722b */ /* 0x000fca0000000010 */
[----:B------:R-:W-:-:S03]  /*0a90*/  DFMA R14, R26, R20, UR6 ;  /* 0x000000061a0e7e2b */ /* 0x000fc60008000014 */
[----:B------:R-:W-:Y:S02]  /*0aa0*/  DMUL R16, R18, R16 ;  /* 0x0000001012107228 */ /* 0x000fe40000000000 */
[----:B------:R-:W-:-:S03]  /*0ab0*/  DMUL R18, R12, R12 ;  /* 0x0000000c0c127228 */ /* 0x000fc60000000000 */
[----:B------:R-:W-:Y:S01]  /*0ac0*/  DADD R22, -R14, UR6 ;  /* 0x000000060e167e29 */ /* 0x000fe20008000100 */
[----:B------:R-:W-:Y:S01]  /*0ad0*/  UMOV UR6, 0xb9e7b0 ;  /* 0x00b9e7b000067882 */ /* 0x000fe20000000000 */
[----:B------:R-:W-:-:S03]  /*0ae0*/  UMOV UR7, 0x3c46a4cb ;  /* 0x3c46a4cb00077882 */ /* 0x000fc60000000000 */
[----:B------:R-:W-:Y:S02]  /*0af0*/  VIADD R25, R17, 0x100000 ;  /* 0x0010000011197836 */ /* 0x000fe40000000000 */
[----:B------:R-:W-:Y:S01]  /*0b00*/  IMAD.MOV.U32 R24, RZ, RZ, R16 ;  /* 0x000000ffff187224 */ /* 0x000fe200078e0010 */
[----:B------:R-:W-:Y:S02]  /*0b10*/  DFMA R20, R26, R20, R22 ;  /* 0x000000141a14722b */ /* 0x000fe40000000016 */
[C---:B------:R-:W-:Y:S02]  /*0b20*/  DFMA R22, R12.reuse, R12, -R18 ;  /* 0x0000000c0c16722b */ /* 0x040fe40000000812 */
[----:B------:R-:W-:-:S04]  /*0b30*/  DMUL R26, R12, R18 ;  /* 0x000000120c1a7228 */ /* 0x000fc80000000000 */
[----:B------:R-:W-:Y:S01]  /*0b40*/  DADD R20, R20, -UR6 ;  /* 0x8000000614147e29 */ /* 0x000fe20008000000 */
[----:B------:R-:W-:Y:S01]  /*0b50*/  UMOV UR6, 0x80000000 ;  /* 0x8000000000067882 */ /* 0x000fe20000000000 */
[C---:B------:R-:W-:Y:S01]  /*0b60*/  DFMA R24, R12.reuse, R24, R22 ;  /* 0x000000180c18722b */ /* 0x040fe20000000016 */
[----:B------:R-:W-:Y:S01]  /*0b70*/  UMOV UR7, 0x43300000 ;  /* 0x4330000000077882 */ /* 0x000fe20000000000 */
[----:B------:R-:W-:-:S08]  /*0b80*/  DFMA R22, R12, R18, -R26 ;  /* 0x000000120c16722b */ /* 0x000fd0000000081a */
[----:B------:R-:W-:Y:S02]  /*0b90*/  DFMA R22, R16, R18, R22 ;  /* 0x000000121016722b */ /* 0x000fe40000000016 */
[----:B------:R-:W-:-:S06]  /*0ba0*/  DADD R18, R14, R20 ;  /* 0x000000000e127229 */ /* 0x000fcc0000000014 */
[----:B------:R-:W-:Y:S02]  /*0bb0*/  DFMA R22, R12, R24, R22 ;  /* 0x000000180c16722b */ /* 0x000fe40000000016 */
[----:B------:R-:W-:Y:S02]  /*0bc0*/  DADD R24, R14, -R18 ;  /* 0x000000000e187229 */ /* 0x000fe40000000812 */
[----:B------:R-:W-:-:S06]  /*0bd0*/  DMUL R14, R18, R26 ;  /* 0x0000001a120e7228 */ /* 0x000fcc0000000000 */
[----:B------:R-:W-:Y:S02]  /*0be0*/  DADD R24, R20, R24 ;  /* 0x0000000014187229 */ /* 0x000fe40000000018 */
[----:B------:R-:W-:-:S08]  /*0bf0*/  DFMA R20, R18, R26, -R14 ;  /* 0x0000001a1214722b */ /* 0x000fd0000000080e */
[----:B------:R-:W-:-:S08]  /*0c00*/  DFMA R20, R18, R22, R20 ;  /* 0x000000161214722b */ /* 0x000fd00000000014 */
[----:B------:R-:W-:-:S08]  /*0c10*/  DFMA R24, R24, R26, R20 ;  /* 0x0000001a1818722b */ /* 0x000fd00000000014 */
[----:B------:R-:W-:-:S08]  /*0c20*/  DADD R20, R14, R24 ;  /* 0x000000000e147229 */ /* 0x000fd00000000018 */
[--C-:B------:R-:W-:Y:S02]  /*0c30*/  DADD R18, R12, R20.reuse ;  /* 0x000000000c127229 */ /* 0x100fe40000000014 */
[----:B------:R-:W-:-:S06]  /*0c40*/  DADD R14, R14, -R20 ;  /* 0x000000000e0e7229 */ /* 0x000fcc0000000814 */
[----:B------:R-:W-:Y:S02]  /*0c50*/  DADD R12, R12, -R18 ;  /* 0x000000000c0c7229 */ /* 0x000fe40000000812 */
[----:B------:R-:W-:-:S06]  /*0c60*/  DADD R14, R24, R14 ;  /* 0x00000000180e7229 */ /* 0x000fcc000000000e */
[----:B------:R-:W-:-:S08]  /*0c70*/  DADD R12, R20, R12 ;  /* 0x00000000140c7229 */ /* 0x000fd0000000000c */
[----:B------:R-:W-:-:S08]  /*0c80*/  DADD R12, R14, R12 ;  /* 0x000000000e0c7229 */ /* 0x000fd0000000000c */
[----:B------:R-:W-:Y:S01]  /*0c90*/  DADD R16, R16, R12 ;  /* 0x0000000010107229 */ /* 0x000fe2000000000c */
[----:B------:R-:W-:Y:S01]  /*0ca0*/  LOP3.LUT R12, R11, 0x80000000, RZ, 0x3c, !PT ;  /* 0x800000000b0c7812 */ /* 0x000fe200078e3cff */
[----:B------:R-:W-:-:S06]  /*0cb0*/  IMAD.MOV.U32 R13, RZ, RZ, 0x43300000 ;  /* 0x43300000ff0d7424 */ /* 0x000fcc00078e00ff */
[----:B------:R-:W-:Y:S02]  /*0cc0*/  DADD R14, R18, R16 ;  /* 0x00000000120e7229 */ /* 0x000fe40000000010 */
[----:B------:R-:W-:Y:S01]  /*0cd0*/  DADD R12, R12, -UR6 ;  /* 0x800000060c0c7e29 */ /* 0x000fe20008000000 */
[----:B------:R-:W-:Y:S01]  /*0ce0*/  UMOV UR6, 0xfefa39ef ;  /* 0xfefa39ef00067882 */ /* 0x000fe20000000000 */
[----:B------:R-:W-:-:S04]  /*0cf0*/  UMOV UR7, 0x3fe62e42 ;  /* 0x3fe62e4200077882 */ /* 0x000fc80000000000 */
[--C-:B------:R-:W-:Y:S02]  /*0d00*/  DADD R18, R18, -R14.reuse ;  /* 0x0000000012127229 */ /* 0x100fe4000000080e */
[----:B------:R-:W-:-:S06]  /*0d10*/  DFMA R10, R12, UR6, R14 ;  /* 0x000000060c0a7c2b */ /* 0x000fcc000800000e */
[----:B------:R-:W-:Y:S02]  /*0d20*/  DADD R18, R16, R18 ;  /* 0x0000000010127229 */ /* 0x000fe40000000012 */
[----:B------:R-:W-:-:S08]  /*0d30*/  DFMA R20, R12, -UR6, R10 ;  /* 0x800000060c147c2b */ /* 0x000fd0000800000a */
[----:B------:R-:W-:-:S08]  /*0d40*/  DADD R20, -R14, R20 ;  /* 0x000000000e147229 */ /* 0x000fd00000000114 */
[----:B------:R-:W-:-:S08]  /*0d50*/  DADD R18, R18, -R20 ;  /* 0x0000000012127229 */ /* 0x000fd00000000814 */
[----:B------:R-:W-:Y:S01]  /*0d60*/  DFMA R18, R12, UR8, R18 ;  /* 0x000000080c127c2b */ /* 0x000fe20008000012 */
[----:B------:R-:W-:Y:S01]  /*0d70*/  UMOV UR8, 0x179e4e1e ;  /* 0x179e4e1e00087882 */ /* 0x000fe20000000000 */
[----:B------:R-:W-:-:S06]  /*0d80*/  UMOV UR9, 0x3ff6649c ;  /* 0x3ff6649c00097882 */ /* 0x000fcc0000000000 */
[----:B------:R-:W-:-:S08]  /*0d90*/  DADD R12, R10, R18 ;  /* 0x000000000a0c7229 */ /* 0x000fd00000000012 */
[----:B------:R-:W-:Y:S02]  /*0da0*/  DADD R10, R10, -R12 ;  /* 0x000000000a0a7229 */ /* 0x000fe4000000080c */
[----:B------:R-:W-:-:S06]  /*0db0*/  DMUL R14, R12, UR8 ;  /* 0x000000080c0e7c28 */ /* 0x000fcc0008000000 */
[----:B------:R-:W-:Y:S02]  /*0dc0*/  DADD R18, R18, R10 ;  /* 0x0000000012127229 */ /* 0x000fe4000000000a */
[----:B------:R-:W-:Y:S01]  /*0dd0*/  DFMA R12, R12, UR8, -R14 ;  /* 0x000000080c0c7c2b */ /* 0x000fe2000800080e */
[----:B------:R-:W-:Y:S02]  /*0de0*/  IMAD.MOV.U32 R10, RZ, RZ, 0x652b82fe ;  /* 0x652b82feff0a7424 */ /* 0x000fe400078e00ff */
[----:B------:R-:W-:-:S05]  /*0df0*/  IMAD.MOV.U32 R11, RZ, RZ, 0x3ff71547 ;  /* 0x3ff71547ff0b7424 */ /* 0x000fca00078e00ff */
[----:B------:R-:W-:-:S08]  /*0e00*/  DFMA R18, R18, UR8, R12 ;  /* 0x0000000812127c2b */ /* 0x000fd0000800000c */
[----:B------:R-:W-:-:S08]  /*0e10*/  DADD R12, R14, R18 ;  /* 0x000000000e0c7229 */ /* 0x000fd00000000012 */
[----:B------:R-:W-:Y:S02]  /*0e20*/  DFMA R10, R12, R10, 6.75539944105574400000e+15 ;  /* 0x433800000c0a742b */ /* 0x000fe4000000000a */
[----:B------:R-:W-:Y:S01]  /*0e30*/  FSETP.GEU.AND P0, PT, |R13|, 4.1917929649353027344, PT ;  /* 0x4086232b0d00780b */ /* 0x000fe20003f0e200 */
[----:B------:R-:W-:-:S05]  /*0e40*/  DADD R14, R14, -R12 ;  /* 0x000000000e0e7229 */ /* 0x000fca000000080c */
[----:B------:R-:W-:-:S03]  /*0e50*/  DADD R16, R10, -6.75539944105574400000e+15 ;  /* 0xc33800000a107429 */ /* 0x000fc60000000000 */
[----:B------:R-:W-:-:S05]  /*0e60*/  DADD R18, R18, R14 ;  /* 0x0000000012127229 */ /* 0x000fca000000000e */
        /* <DEDUP_REMOVED lines=33> */
[----:B------:R-:W-:-:S08]  /*1080*/  DFMA R20, R16, R20, 1 ;  /* 0x3ff000001014742b */ /* 0x000fd00000000014 */
[----:B------:R-:W-:-:S10]  /*1090*/  DFMA R16, R16, R20, 1 ;  /* 0x3ff000001010742b */ /* 0x000fd40000000014 */
[----:B------:R-:W-:Y:S02]  /*10a0*/  IMAD R15, R10, 0x100000, R17 ;  /* 0x001000000a0f7824 */ /* 0x000fe400078e0211 */
[----:B------:R-:W-:Y:S01]  /*10b0*/  IMAD.MOV.U32 R14, RZ, RZ, R16 ;  /* 0x000000ffff0e7224 */ /* 0x000fe200078e0010 */
[----:B------:R-:W-:Y:S06]  /*10c0*/  @!P0 BRA `(.L_x_24) ;  /* 0x0000000000308947 */ /* 0x000fec0003800000 */
[----:B------:R-:W-:Y:S01]  /*10d0*/  FSETP.GEU.AND P1, PT, |R13|, 4.2275390625, PT ;  /* 0x408748000d00780b */ /* 0x000fe20003f2e200 */
[C---:B------:R-:W-:Y:S02]  /*10e0*/  DADD R14, R12.reuse, +INF ;  /* 0x7ff000000c0e7429 */ /* 0x040fe40000000000 */
[----:B------:R-:W-:-:S08]  /*10f0*/  DSETP.GEU.AND P0, PT, R12, RZ, PT ;  /* 0x000000ff0c00722a */ /* 0x000fd00003f0e000 */
[----:B------:R-:W-:Y:S02]  /*1100*/  FSEL R14, R14, RZ, P0 ;  /* 0x000000ff0e0e7208 */ /* 0x000fe40000000000 */
[----:B------:R-:W-:Y:S02]  /*1110*/  @!P1 LEA.HI R11, R10, R10, RZ, 0x1 ;  /* 0x0000000a0a0b9211 */ /* 0x000fe400078f08ff */
[----:B------:R-:W-:Y:S02]  /*1120*/  FSEL R15, R15, RZ, P0 ;  /* 0x000000ff0f0f7208 */ /* 0x000fe40000000000 */
[----:B------:R-:W-:-:S05]  /*1130*/  @!P1 SHF.R.S32.HI R11, RZ, 0x1, R11 ;  /* 0x00000001ff0b9819 */ /* 0x000fca000001140b */
[----:B------:R-:W-:Y:S02]  /*1140*/  @!P1 IMAD.IADD R10, R10, 0x1, -R11 ;  /* 0x000000010a0a9824 */ /* 0x000fe400078e0a0b */
[----:B------:R-:W-:-:S03]  /*1150*/  @!P1 IMAD R17, R11, 0x100000, R17 ;  /* 0x001000000b119824 */ /* 0x000fc600078e0211 */
[----:B------:R-:W-:Y:S01]  /*1160*/  @!P1 LEA R11, R10, 0x3ff00000, 0x14 ;  /* 0x3ff000000a0b9811 */ /* 0x000fe200078ea0ff */
[----:B------:R-:W-:-:S06]  /*1170*/  @!P1 IMAD.MOV.U32 R10, RZ, RZ, RZ ;  /* 0x000000ffff0a9224 */ /* 0x000fcc00078e00ff */
[----:B------:R-:W-:-:S11]  /*1180*/  @!P1 DMUL R14, R16, R10 ;  /* 0x0000000a100e9228 */ /* 0x000fd60000000000 */
.L_x_24:
[----:B------:R-:W-:Y:S01]  /*1190*/  DFMA R18, R18, R14, R14 ;  /* 0x0000000e1212722b */ /* 0x000fe2000000000e */
[----:B------:R-:W-:Y:S01]  /*11a0*/  IMAD.MOV.U32 R10, RZ, RZ, R2 ;  /* 0x000000ffff0a7224 */ /* 0x000fe200078e0002 */
[----:B------:R-:W-:Y:S01]  /*11b0*/  DSETP.NEU.AND P0, PT, |R14|, +INF , PT ;  /* 0x7ff000000e00742a */ /* 0x000fe20003f0d200 */
[----:B------:R-:W-:-:S07]  /*11c0*/  IMAD.MOV.U32 R11, RZ, RZ, 0x0 ;  /* 0x00000000ff0b7424 */ /* 0x000fce00078e00ff */
[----:B------:R-:W-:Y:S02]  /*11d0*/  FSEL R12, R14, R18, !P0 ;  /* 0x000000120e0c7208 */ /* 0x000fe40004000000 */
[----:B------:R-:W-:Y:S01]  /*11e0*/  FSEL R14, R15, R19, !P0 ;  /* 0x000000130f0e7208 */ /* 0x000fe20004000000 */
[----:B------:R-:W-:Y:S06]  /*11f0*/  RET.REL.NODEC R10 `(boundary_flux) ;  /* 0xffffffec0a807950 */ /* 0x000fec0003c3ffff */
.L_x_25:
        /* <DEDUP_REMOVED lines=16> */
.L_x_71:


//--------------------- .text.ausm_solver         --------------------------
	.section	.text.ausm_solver,"ax",@progbits
	.align	128
        .global         ausm_solver
        .type           ausm_solver,@function
        .size           ausm_solver,(.L_x_75 - ausm_solver)
        .other          ausm_solver,@"STO_CUDA_ENTRY STV_DEFAULT"
ausm_solver:
.text.ausm_solver:
        /* <DEDUP_REMOVED lines=9> */
[----:B------:R-:W1:Y:S07]  /*0090*/  LDCU.64 UR4, c[0x0][0x358] ;  /* 0x00006b00ff0477ac */ /* 0x000e6e0008000a00 */
[----:B------:R-:W2:Y:S08]  /*00a0*/  LDC.64 R2, c[0x0][0x3a0] ;  /* 0x0000e800ff027b82 */ /* 0x000eb00000000a00 */
[----:B------:R-:W3:Y:S01]  /*00b0*/  LDC.64 R36, c[0x0][0x380] ;  /* 0x0000e000ff247b82 */ /* 0x000ee20000000a00 */
[----:B0-----:R-:W-:-:S07]  /*00c0*/  IMAD.WIDE R12, R5, 0x4, R12 ;  /* 0x00000004050c7825 */ /* 0x001fce00078e020c */
[----:B------:R-:W0:Y:S01]  /*00d0*/  LDC R27, c[0x0][0x3a8] ;  /* 0x0000ea00ff1b7b82 */ /* 0x000e220000000800 */
[----:B-1----:R-:W3:Y:S01]  /*00e0*/  LDG.E R12, desc[UR4][R12.64] ;  /* 0x000000040c0c7981 */ /* 0x002ee2000c1e1900 */
[----:B--2---:R-:W-:-:S06]  /*00f0*/  IMAD.WIDE R2, R5, 0x4, R2 ;  /* 0x0000000405027825 */ /* 0x004fcc00078e0202 */
[----:B------:R-:W2:Y:S01]  /*0100*/  LDG.E R2, desc[UR4][R2.64] ;  /* 0x0000000402027981 */ /* 0x000ea2000c1e1900 */
[----:B---3--:R-:W-:-:S04]  /*0110*/  IMAD.WIDE R38, R12, 0x8, R36 ;  /* 0x000000080c267825 */ /* 0x008fc800078e0224 */
[C---:B0-----:R-:W-:Y:S02]  /*0120*/  IMAD.WIDE R34, R27.reuse, 0x8, R38 ;  /* 0x000000081b227825 */ /* 0x041fe400078e0226 */
[----:B------:R-:W5:Y:S02]  /*0130*/  LDG.E.64 R38, desc[UR4][R38.64] ;  /* 0x0000000426267981 */ /* 0x000f64000c1e1b00 */
[C---:B------:R-:W-:Y:S02]  /*0140*/  IMAD.WIDE R30, R27.reuse, 0x8, R34 ;  /* 0x000000081b1e7825 */ /* 0x040fe400078e0222 */
[----:B------:R-:W5:Y:S02]  /*0150*/  LDG.E.64 R34, desc[UR4][R34.64] ;  /* 0x0000000422227981 */ /* 0x000f64000c1e1b00 */
[----:B------:R-:W-:Y:S02]  /*0160*/  IMAD.WIDE R40, R27, 0x8, R30 ;  /* 0x000000081b287825 */ /* 0x000fe400078e021e */
[----:B------:R-:W5:Y:S04]  /*0170*/  LDG.E.64 R30, desc[UR4][R30.64] ;  /* 0x000000041e1e7981 */ /* 0x000f68000c1e1b00 */
[----:B------:R-:W3:Y:S01]  /*0180*/  LDG.E.64 R40, desc[UR4][R40.64] ;  /* 0x0000000428287981 */ /* 0x000ee2000c1e1b00 */
[----:B--2---:R-:W-:-:S04]  /*0190*/  IMAD.WIDE R36, R2, 0x8, R36 ;  /* 0x0000000802247825 */ /* 0x004fc800078e0224 */
[C---:B------:R-:W-:Y:S02]  /*01a0*/  IMAD.WIDE R32, R27.reuse, 0x8, R36 ;  /* 0x000000081b207825 */ /* 0x040fe400078e0224 */
[----:B------:R-:W5:Y:S02]  /*01b0*/  LDG.E.64 R36, desc[UR4][R36.64] ;  /* 0x0000000424247981 */ /* 0x000f64000c1e1b00 */
[C---:B------:R-:W-:Y:S02]  /*01c0*/  IMAD.WIDE R28, R27.reuse, 0x8, R32 ;  /* 0x000000081b1c7825 */ /* 0x040fe400078e0220 */
[----:B------:R-:W5:Y:S02]  /*01d0*/  LDG.E.64 R32, desc[UR4][R32.64] ;  /* 0x0000000420207981 */ /* 0x000f64000c1e1b00 */
[----:B------:R-:W-:Y:S02]  /*01e0*/  IMAD.WIDE R26, R27, 0x8, R28 ;  /* 0x000000081b1a7825 */ /* 0x000fe400078e021c */
[----:B------:R-:W5:Y:S04]  /*01f0*/  LDG.E.64 R28, desc[UR4][R28.64] ;  /* 0x000000041c1c7981 */ /* 0x000f68000c1e1b00 */
[----:B------:R-:W5:Y:S01]  /*0200*/  LDG.E.64 R26, desc[UR4][R26.64] ;  /* 0x000000041a1a7981 */ /* 0x000f62000c1e1b00 */
[----:B------:R-:W-:Y:S01]  /*0210*/  UMOV UR6, 0xcccccccd ;  /* 0xcccccccd00067882 */ /* 0x000fe20000000000 */
[----:B------:R-:W-:Y:S01]  /*0220*/  UMOV UR7, 0x4071f0cc ;  /* 0x4071f0cc00077882 */ /* 0x000fe20000000000 */
[----:B------:R-:W-:Y:S01]  /*0230*/  BSSY.RECONVERGENT B0, `(.L_x_26) ;  /* 0x0000013000007945 */ /* 0x000fe20003800200 */
[----:B------:R-:W-:Y:S01]  /*0240*/  SHF.R.S32.HI R3, RZ, 0x1f, R2 ;  /* 0x0000001fff037819 */ /* 0x000fe20000011402 */
[----:B---3--:R-:W-:Y:S01]  /*0250*/  DMUL R24, R40, UR6 ;  /* 0x0000000628187c28 */ /* 0x008fe20008000000 */
        /* <DEDUP_REMOVED lines=8> */
[----:B------:R-:W-:-:S08]  /*02e0*/  MOV R0, 0x320 ;  /* 0x0000032000007802 */ /* 0x000fd00000000f00 */
[----:B------:R-:W-:Y:S02]  /*02f0*/  IMAD.MOV.U32 R14, RZ, RZ, R4 ;  /* 0x000000ffff0e7224 */ /* 0x000fe400078e0004 */
[----:B------:R-:W-:-:S07]  /*0300*/  IMAD.MOV.U32 R13, RZ, RZ, R5 ;  /* 0x000000ffff0d7224 */ /* 0x000fce00078e0005 */
[----:B-----5:R-:W-:Y:S05]  /*0310*/  CALL.REL.NOINC `($ausm_solver$__internal_accurate_pow) ;  /* 0x0000002c00987944 */ /* 0x020fea0003c00000 */
[----:B------:R-:W-:Y:S05]  /*0320*/  BSYNC.RECONVERGENT B1 ;  /* 0x0000000000017941 */ /* 0x000fea0003800200 */
.L_x_28:
[----:B------:R-:W-:-:S04]  /*0330*/  ISETP.GE.AND P0, PT, R25, RZ, PT ;  /* 0x000000ff1900720c */ /* 0x000fc80003f06270 */
[----:B------:R-:W-:Y:S02]  /*0340*/  FSEL R6, R16, RZ, P0 ;  /* 0x000000ff10067208 */ /* 0x000fe40000000000 */
[----:B------:R-:W-:-:S07]  /*0350*/  FSEL R7, R8, -QNAN , P0 ;  /* 0xfff8000008077808 */ /* 0x000fce0000000000 */
.L_x_27:
[----:B------:R-:W-:Y:S05]  /*0360*/  BSYNC.RECONVERGENT B0 ;  /* 0x0000000000007941 */ /* 0x000fea0003800200 */
.L_x_26:
[----:B------:R-:W-:Y:S01]  /*0370*/  UMOV UR6, 0x179e4e1e ;  /* 0x179e4e1e00067882 */ /* 0x000fe20000000000 */
[----:B------:R-:W-:Y:S01]  /*0380*/  UMOV UR7, 0x3ff6649c ;  /* 0x3ff6649c00077882 */ /* 0x000fe20000000000 */
[----:B------:R-:W-:Y:S01]  /*0390*/  BSSY.RECONVERGENT B0, `(.L_x_29) ;  /* 0x000000b000007945 */ /* 0x000fe20003800200 */
[----:B------:R-:W-:-:S10]  /*03a0*/  DADD R4, R24, UR6 ;  /* 0x0000000618047e29 */ /* 0x000fd40008000000 */
        /* <DEDUP_REMOVED lines=9> */
.L_x_30:
[----:B------:R-:W-:Y:S05]  /*0440*/  BSYNC.RECONVERGENT B0 ;  /* 0x0000000000007941 */ /* 0x000fea0003800200 */
.L_x_29:
[----:B------:R-:W-:Y:S01]  /*0450*/  UMOV UR6, 0xcccccccd ;  /* 0xcccccccd00067882 */ /* 0x000fe20000000000 */
[----:B------:R-:W-:Y:S01]  /*0460*/  UMOV UR7, 0x4071f0cc ;  /* 0x4071f0cc00077882 */ /* 0x000fe20000000000 */
[----:B------:R-:W-:Y:S01]  /*0470*/  DMUL R6, R6, 100000 ;  /* 0x40f86a0006067828 */ /* 0x000fe20000000000 */
[----:B------:R-:W-:Y:S01]  /*0480*/  BSSY.RECONVERGENT B0, `(.L_x_31) ;  /* 0x0000015000007945 */ /* 0x000fe20003800200 */
[----:B-----5:R-:W-:Y:S01]  /*0490*/  DMUL R4, R26, UR6 ;  /* 0x000000061a047c28 */ /* 0x020fe20008000000 */
[----:B------:R-:W-:Y:S01]  /*04a0*/  UMOV UR6, 0x88e368f1 ;  /* 0x88e368f100067882 */ /* 0x000fe20000000000 */
[----:B------:R-:W-:Y:S01]  /*04b0*/  UMOV UR7, 0x3ee4f8b5 ;  /* 0x3ee4f8b500077882 */ /* 0x000fe20000000000 */
[----:B------:R-:W-:-:S05]  /*04c0*/  DSETP.NEU.AND P0, PT, R24, 1, PT ;  /* 0x3ff000001800742a */ /* 0x000fca0003f0d000 */
[----:B------:R-:W-:Y:S01]  /*04d0*/  DMUL R4, R4, UR6 ;  /* 0x0000000604047c28 */ /* 0x000fe20008000000 */
[----:B------:R-:W-:Y:S02]  /*04e0*/  FSEL R24, R6, RZ, P0 ;  /* 0x000000ff06187208 */ /* 0x000fe40000000000 */
[----:B------:R-:W-:-:S05]  /*04f0*/  FSEL R25, R7, 7.762939453125, P0 ;  /* 0x40f86a0007197808 */ /* 0x000fca0000000000 */
        /* <DEDUP_REMOVED lines=8> */
[----:B------:R-:W-:Y:S05]  /*0580*/  CALL.REL.NOINC `($ausm_solver$__internal_accurate_pow) ;  /* 0x0000002800fc7944 */ /* 0x000fea0003c00000 */
[----:B------:R-:W-:Y:S05]  /*0590*/  BSYNC.RECONVERGENT B1 ;  /* 0x0000000000017941 */ /* 0x000fea0003800200 */
.L_x_33:
[----:B------:R-:W-:-:S04]  /*05a0*/  ISETP.GE.AND P0, PT, R5, RZ, PT ;  /* 0x000000ff0500720c */ /* 0x000fc80003f06270 */
[----:B------:R-:W-:Y:S02]  /*05b0*/  FSEL R16, R16, RZ, P0 ;  /* 0x000000ff10107208 */ /* 0x000fe40000000000 */
[----:B------:R-:W-:-:S07]  /*05c0*/  FSEL R17, R8, -QNAN , P0 ;  /* 0xfff8000008117808 */ /* 0x000fce0000000000 */
.L_x_32:
[----:B------:R-:W-:Y:S05]  /*05d0*/  BSYNC.RECONVERGENT B0 ;  /* 0x0000000000007941 */ /* 0x000fea0003800200 */
.L_x_31:
[----:B------:R-:W0:Y:S01]  /*05e0*/  MUFU.RCP64H R9, R39 ;  /* 0x0000002700097308 */ /* 0x000e220000001800 */
[----:B------:R-:W-:Y:S01]  /*05f0*/  VIADD R8, R39, 0x300402 ;  /* 0x0030040227087836 */ /* 0x000fe20000000000 */
[----:B------:R-:W-:Y:S01]  /*0600*/  UMOV UR6, 0x179e4e1e ;  /* 0x179e4e1e00067882 */ /* 0x000fe20000000000 */
[----:B------:R-:W-:Y:S01]  /*0610*/  UMOV UR7, 0x3ff6649c ;  /* 0x3ff6649c00077882 */ /* 0x000fe20000000000 */
[----:B------:R-:W-:Y:S02]  /*0620*/  BSSY.RECONVERGENT B0, `(.L_x_34) ;  /* 0x0000011000007945 */ /* 0x000fe40003800200 */
[----:B------:R-:W-:Y:S01]  /*0630*/  FSETP.GEU.AND P1, PT, |R8|, 5.8789094863358348022e-39, PT ;  /* 0x004004020800780b */ /* 0x000fe20003f2e200 */
[----:B0-----:R-:W-:-:S08]  /*0640*/  DFMA R6, -R38, R8, 1 ;  /* 0x3ff000002606742b */ /* 0x001fd00000000108 */
[----:B------:R-:W-:Y:S02]  /*0650*/  DFMA R10, R6, R6, R6 ;  /* 0x00000006060a722b */ /* 0x000fe40000000006 */
[----:B------:R-:W-:-:S06]  /*0660*/  DADD R6, R4, UR6 ;  /* 0x0000000604067e29 */ /* 0x000fcc0008000000 */
[----:B------:R-:W-:-:S04]  /*0670*/  DFMA R10, R8, R10, R8 ;  /* 0x0000000a080a722b */ /* 0x000fc80000000008 */
[----:B------:R-:W-:-:S04]  /*0680*/  LOP3.LUT R6, R7, 0x7ff00000, RZ, 0xc0, !PT ;  /* 0x7ff0000007067812 */ /* 0x000fc800078ec0ff */
[----:B------:R-:W-:Y:S01]  /*0690*/  ISETP.NE.AND P0, PT, R6, 0x7ff00000, PT ;  /* 0x7ff000000600780c */ /* 0x000fe20003f05270 */
[----:B------:R-:W-:-:S08]  /*06a0*/  DFMA R14, -R38, R10, 1 ;  /* 0x3ff00000260e742b */ /* 0x000fd0000000010a */
[----:B------:R-:W-:-:S04]  /*06b0*/  DFMA R8, R10, R14, R10 ;  /* 0x0000000e0a08722b */ /* 0x000fc8000000000a */
[----:B------:R-:W-:Y:S07]  /*06c0*/  @P0 BRA `(.L_x_35) ;  /* 0x0000000000180947 */ /* 0x000fee0003800000 */
[----:B------:R-:W-:-:S14]  /*06d0*/  DSETP.NAN.AND P0, PT, R4, R4, PT ;  /* 0x000000040400722a */ /* 0x000fdc0003f08000 */
[----:B------:R-:W-:Y:S01]  /*06e0*/  @P0 DADD R16, R4, UR6 ;  /* 0x0000000604100e29 */ /* 0x000fe20008000000 */
[----:B------:R-:W-:Y:S10]  /*06f0*/  @P0 BRA `(.L_x_35) ;  /* 0x00000000000c0947 */ /* 0x000ff40003800000 */
[----:B------:R-:W-:-:S14]  /*0700*/  DSETP.NEU.AND P0, PT, |R4|, +INF , PT ;  /* 0x7ff000000400742a */ /* 0x000fdc0003f0d200 */
[----:B------:R-:W-:Y:S02]  /*0710*/  @!P0 IMAD.MOV.U32 R16, RZ, RZ, 0x0 ;  /* 0x00000000ff108424 */ /* 0x000fe400078e00ff */
[----:B------:R-:W-:-:S07]  /*0720*/  @!P0 IMAD.MOV.U32 R17, RZ, RZ, 0x7ff00000 ;  /* 0x7ff00000ff118424 */ /* 0x000fce00078e00ff */
.L_x_35:
[----:B------:R-:W-:Y:S05]  /*0730*/  BSYNC.RECONVERGENT B0 ;  /* 0x0000000000007941 */ /* 0x000fea0003800200 */
.L_x_34:
[----:B------:R-:W-:Y:S04]  /*0740*/  BSSY.RECONVERGENT B0, `(.L_x_36) ;  /* 0x000000a000007945 */ /* 0x000fe80003800200 */
[----:B------:R-:W-:Y:S05]  /*0750*/  @P1 BRA `(.L_x_37) ;  /* 0x0000000000201947 */ /* 0x000fea0003800000 */
[----:B------:R-:W-:Y:S01]  /*0760*/  LOP3.LUT R0, R39, 0x7fffffff, RZ, 0xc0, !PT ;  /* 0x7fffffff27007812 */ /* 0x000fe200078ec0ff */
[----:B------:R-:W-:Y:S02]  /*0770*/  IMAD.MOV.U32 R6, RZ, RZ, R38 ;  /* 0x000000ffff067224 */ /* 0x000fe400078e0026 */
[----:B------:R-:W-:Y:S02]  /*0780*/  IMAD.MOV.U32 R7, RZ, RZ, R39 ;  /* 0x000000ffff077224 */ /* 0x000fe400078e0027 */
[----:B------:R-:W-:Y:S01]  /*0790*/  VIADD R14, R0, 0xfff00000 ;  /* 0xfff00000000e7836 */ /* 0x000fe20000000000 */
[----:B------:R-:W-:-:S07]  /*07a0*/  MOV R0, 0x7c0 ;  /* 0x000007c000007802 */ /* 0x000fce0000000f00 */
[----:B------:R-:W-:Y:S05]  /*07b0*/  CALL.REL.NOINC `($__internal_1_$__cuda_sm20_dblrcp_rn_slowpath_v3) ;  /* 0x0000001c00ac7944 */ /* 0x000fea0003c00000 */
[----:B------:R-:W-:Y:S02]  /*07c0*/  IMAD.MOV.U32 R8, RZ, RZ, R10 ;  /* 0x000000ffff087224 */ /* 0x000fe400078e000a */
[----:B------:R-:W-:-:S07]  /*07d0*/  IMAD.MOV.U32 R9, RZ, RZ, R11 ;  /* 0x000000ffff097224 */ /* 0x000fce00078e000b */
.L_x_37:
[----:B------:R-:W-:Y:S05]  /*07e0*/  BSYNC.RECONVERGENT B0 ;  /* 0x0000000000007941 */ /* 0x000fea0003800200 */
.L_x_36:
[----:B------:R-:W0:Y:S01]  /*07f0*/  MUFU.RCP64H R7, R37 ;  /* 0x0000002500077308 */ /* 0x000e220000001800 */
[----:B------:R-:W-:Y:S01]  /*0800*/  VIADD R6, R37, 0x300402 ;  /* 0x0030040225067836 */ /* 0x000fe20000000000 */
[----:B------:R-:W-:Y:S04]  /*0810*/  BSSY.RECONVERGENT B0, `(.L_x_38) ;  /* 0x0000010000007945 */ /* 0x000fe80003800200 */
[----:B------:R-:W-:Y:S01]  /*0820*/  FSETP.GEU.AND P0, PT, |R6|, 5.8789094863358348022e-39, PT ;  /* 0x004004020600780b */ /* 0x000fe20003f0e200 */
[----:B0-----:R-:W-:-:S08]  /*0830*/  DFMA R10, -R36, R6, 1 ;  /* 0x3ff00000240a742b */ /* 0x001fd00000000106 */
[----:B------:R-:W-:-:S08]  /*0840*/  DFMA R10, R10, R10, R10 ;  /* 0x0000000a0a0a722b */ /* 0x000fd0000000000a */
[----:B------:R-:W-:-:S08]  /*0850*/  DFMA R10, R6, R10, R6 ;  /* 0x0000000a060a722b */ /* 0x000fd00000000006 */
[----:B------:R-:W-:-:S08]  /*0860*/  DFMA R14, -R36, R10, 1 ;  /* 0x3ff00000240e742b */ /* 0x000fd0000000010a */
[----:B------:R-:W-:Y:S01]  /*0870*/  DFMA R6, R10, R14, R10 ;  /* 0x0000000e0a06722b */ /* 0x000fe2000000000a */
[----:B------:R-:W-:Y:S10]  /*0880*/  @P0 BRA `(.L_x_39) ;  /* 0x0000000000200947 */ /* 0x000ff40003800000 */
        /* <DEDUP_REMOVED lines=8> */
.L_x_39:
[----:B------:R-:W-:Y:S05]  /*0910*/  BSYNC.RECONVERGENT B0 ;  /* 0x0000000000007941 */ /* 0x000fea0003800200 */
.L_x_38:
[----:B------:R-:W-:Y:S01]  /*0920*/  UMOV UR6, 0x179e4e1e ;  /* 0x179e4e1e00067882 */ /* 0x000fe20000000000 */
[----:B------:R-:W-:Y:S01]  /*0930*/  UMOV UR7, 0x3ff6649c ;  /* 0x3ff6649c00077882 */ /* 0x000fe20000000000 */
[----:B------:R-:W-:Y:S01]  /*0940*/  IMAD.MOV.U32 R20, RZ, RZ, 0x0 ;  /* 0x00000000ff147424 */ /* 0x000fe200078e00ff */
[----:B------:R-:W-:Y:S01]  /*0950*/  DMUL R18, R24, UR6 ;  /* 0x0000000618127c28 */ /* 0x000fe20008000000 */
[----:B------:R-:W-:Y:S01]  /*0960*/  IMAD.MOV.U32 R21, RZ, RZ, 0x3fd80000 ;  /* 0x3fd80000ff157424 */ /* 0x000fe200078e00ff */
[----:B------:R-:W-:Y:S01]  /*0970*/  DMUL R22, R16, 100000 ;  /* 0x40f86a0010167828 */ /* 0x000fe20000000000 */
[----:B------:R-:W-:Y:S01]  /*0980*/  BSSY.RECONVERGENT B0, `(.L_x_40) ;  /* 0x000001b000007945 */ /* 0x000fe20003800200 */
[----:B------:R-:W-:-:S04]  /*0990*/  DSETP.NEU.AND P0, PT, R4, 1, PT ;  /* 0x3ff000000400742a */ /* 0x000fc80003f0d000 */
[----:B------:R-:W-:-:S04]  /*09a0*/  DMUL R18, R18, R8 ;  /* 0x0000000812127228 */ /* 0x000fc80000000000 */
[----:B------:R-:W-:Y:S02]  /*09b0*/  FSEL R22, R22, RZ, P0 ;  /* 0x000000ff16167208 */ /* 0x000fe40000000000 */
[----:B------:R-:W0:Y:S01]  /*09c0*/  MUFU.RSQ64H R11, R19 ;  /* 0x00000013000b7308 */ /* 0x000e220000001c00 */
[----:B------:R-:W-:-:S03]  /*09d0*/  FSEL R23, R23, 7.762939453125, P0 ;  /* 0x40f86a0017177808 */ /* 0x000fc60000000000 */
[----:B------:R-:W-:-:S05]  /*09e0*/  VIADD R10, R19, 0xfcb00000 ;  /* 0xfcb00000130a7836 */ /* 0x000fca0000000000 */
[----:B------:R-:W-:Y:S01]  /*09f0*/  ISETP.GE.U32.AND P1, PT, R10, 0x7ca00000, PT ;  /* 0x7ca000000a00780c */ /* 0x000fe20003f26070 */
[----:B0-----:R-:W-:-:S08]  /*0a00*/  DMUL R14, R10, R10 ;  /* 0x0000000a0a0e7228 */ /* 0x001fd00000000000 */
[----:B------:R-:W-:-:S08]  /*0a10*/  DFMA R14, R18, -R14, 1 ;  /* 0x3ff00000120e742b */ /* 0x000fd0000000080e */
[----:B------:R-:W-:Y:S02]  /*0a20*/  DFMA R20, R14, R20, 0.5 ;  /* 0x3fe000000e14742b */ /* 0x000fe40000000014 */
[----:B------:R-:W-:-:S08]  /*0a30*/  DMUL R14, R10, R14 ;  /* 0x0000000e0a0e7228 */ /* 0x000fd00000000000 */
[----:B------:R-:W-:-:S08]  /*0a40*/  DFMA R42, R20, R14, R10 ;  /* 0x0000000e142a722b */ /* 0x000fd0000000000a */
[----:B------:R-:W-:Y:S02]  /*0a50*/  DMUL R14, R18, R42 ;  /* 0x0000002a120e7228 */ /* 0x000fe40000000000 */
[----:B------:R-:W-:Y:S02]  /*0a60*/  VIADD R5, R43, 0xfff00000 ;  /* 0xfff000002b057836 */ /* 0x000fe40000000000 */
[----:B------:R-:W-:-:S04]  /*0a70*/  IMAD.MOV.U32 R4, RZ, RZ, R42 ;  /* 0x000000ffff047224 */ /* 0x000fc800078e002a */
[----:B------:R-:W-:-:S08]  /*0a80*/  DFMA R16, R14, -R14, R18 ;  /* 0x8000000e0e10722b */ /* 0x000fd00000000012 */
[----:B------:R-:W-:Y:S01]  /*0a90*/  DFMA R20, R16, R4, R14 ;  /* 0x000000041014722b */ /* 0x000fe2000000000e */
[----:B------:R-:W-:Y:S10]  /*0aa0*/  @!P1 BRA `(.L_x_41) ;  /* 0x0000000000209947 */ /* 0x000ff40003800000 */
[----:B------:R-:W-:Y:S01]  /*0ab0*/  IMAD.MOV.U32 R13, RZ, RZ, R10 ;  /* 0x000000ffff0d7224 */ /* 0x000fe200078e000a */
[----:B------:R-:W-:Y:S01]  /*0ac0*/  MOV R10, 0xb10 ;  /* 0x00000b10000a7802 */ /* 0x000fe20000000f00 */
[----:B------:R-:W-:Y:S02]  /*0ad0*/  IMAD.MOV.U32 R0, RZ, RZ, R42 ;  /* 0x000000ffff007224 */ /* 0x000fe400078e002a */
[----:B------:R-:W-:Y:S02]  /*0ae0*/  IMAD.MOV.U32 R4, RZ, RZ, R18 ;  /* 0x000000ffff047224 */ /* 0x000fe400078e0012 */
[----:B------:R-:W-:-:S07]  /*0af0*/  IMAD.MOV.U32 R11, RZ, RZ, R5 ;  /* 0x000000ffff0b7224 */ /* 0x000fce00078e0005 */
[----:B------:R-:W-:Y:S05]  /*0b00*/  CALL.REL.NOINC `($__internal_3_$__cuda_sm20_dsqrt_rn_f64_mediumpath_v1) ;  /* 0x0000002000f47944 */ /* 0x000fea0003c00000 */
[----:B------:R-:W-:Y:S02]  /*0b10*/  IMAD.MOV.U32 R20, RZ, RZ, R14 ;  /* 0x000000ffff147224 */ /* 0x000fe400078e000e */
[----:B------:R-:W-:-:S07]  /*0b20*/  IMAD.MOV.U32 R21, RZ, RZ, R15 ;  /* 0x000000ffff157224 */ /* 0x000fce00078e000f */
.L_x_41:
[----:B------:R-:W-:Y:S05]  /*0b30*/  BSYNC.RECONVERGENT B0 ;  /* 0x0000000000007941 */ /* 0x000fea0003800200 */
.L_x_40:
[----:B------:R-:W-:Y:S01]  /*0b40*/  UMOV UR6, 0x179e4e1e ;  /* 0x179e4e1e00067882 */ /* 0x000fe20000000000 */
[----:B------:R-:W-:Y:S01]  /*0b50*/  UMOV UR7, 0x3ff6649c ;  /* 0x3ff6649c00077882 */ /* 0x000fe20000000000 */
[----:B------:R-:W-:Y:S01]  /*0b60*/  IMAD.MOV.U32 R14, RZ, RZ, 0x0 ;  /* 0x00000000ff0e7424 */ /* 0x000fe200078e00ff */
[----:B------:R-:W-:Y:S01]  /*0b70*/  DMUL R16, R22, UR6 ;  /* 0x0000000616107c28 */ /* 0x000fe20008000000 */
[----:B------:R-:W-:Y:S01]  /*0b80*/  IMAD.MOV.U32 R15, RZ, RZ, 0x3fd80000 ;  /* 0x3fd80000ff0f7424 */ /* 0x000fe200078e00ff */
[----:B------:R-:W-:Y:S06]  /*0b90*/  BSSY.RECONVERGENT B0, `(.L_x_42) ;  /* 0x000001b000007945 */ /* 0x000fec0003800200 */
[----:B------:R-:W-:-:S06]  /*0ba0*/  DMUL R16, R16, R6 ;  /* 0x0000000610107228 */ /* 0x000fcc0000000000 */
[----:B------:R-:W0:Y:S04]  /*0bb0*/  MUFU.RSQ64H R11, R17 ;  /* 0x00000011000b7308 */ /* 0x000e280000001c00 */
        /* <DEDUP_REMOVED lines=13> */
[----:B------:R-:W-:Y:S02]  /*0c90*/  IMAD.MOV.U32 R4, RZ, RZ, R16 ;  /* 0x000000ffff047224 */ /* 0x000fe400078e0010 */
[----:B------:R-:W-:Y:S02]  /*0ca0*/  IMAD.MOV.U32 R19, RZ, RZ, R17 ;  /* 0x000000ffff137224 */ /* 0x000fe400078e0011 */
[----:B------:R-:W-:Y:S01]  /*0cb0*/  IMAD.MOV.U32 R13, RZ, RZ, R10 ;  /* 0x000000ffff0d7224 */ /* 0x000fe200078e000a */
[----:B------:R-:W-:Y:S01]  /*0cc0*/  MOV R10, 0xd20 ;  /* 0x00000d20000a7802 */ /* 0x000fe20000000f00 */
[----:B------:R-:W-:Y:S02]  /*0cd0*/  IMAD.MOV.U32 R0, RZ, RZ, R44 ;  /* 0x000000ffff007224 */ /* 0x000fe400078e002c */
[----:B------:R-:W-:Y:S02]  /*0ce0*/  IMAD.MOV.U32 R16, RZ, RZ, R42 ;  /* 0x000000ffff107224 */ /* 0x000fe400078e002a */
[----:B------:R-:W-:-:S02]  /*0cf0*/  IMAD.MOV.U32 R17, RZ, RZ, R43 ;  /* 0x000000ffff117224 */ /* 0x000fc400078e002b */
[----:B------:R-:W-:-:S07]  /*0d00*/  IMAD.MOV.U32 R11, RZ, RZ, R5 ;  /* 0x000000ffff0b7224 */ /* 0x000fce00078e0005 */
[----:B------:R-:W-:Y:S05]  /*0d10*/  CALL.REL.NOINC `($__internal_3_$__cuda_sm20_dsqrt_rn_f64_mediumpath_v1) ;  /* 0x0000002000707944 */ /* 0x000fea0003c00000 */
[----:B------:R-:W-:Y:S02]  /*0d20*/  IMAD.MOV.U32 R18, RZ, RZ, R14 ;  /* 0x000000ffff127224 */ /* 0x000fe400078e000e */
[----:B------:R-:W-:-:S07]  /*0d30*/  IMAD.MOV.U32 R19, RZ, RZ, R15 ;  /* 0x000000ffff137224 */ /* 0x000fce00078e000f */
.L_x_43:
[----:B------:R-:W-:Y:S05]  /*0d40*/  BSYNC.RECONVERGENT B0 ;  /* 0x0000000000007941 */ /* 0x000fea0003800200 */
.L_x_42:
[----:B------:R-:W0:Y:S01]  /*0d50*/  MUFU.RCP64H R5, R21 ;  /* 0x0000001500057308 */ /* 0x000e220000001800 */
[----:B------:R-:W-:Y:S01]  /*0d60*/  IMAD.MOV.U32 R4, RZ, RZ, 0x1 ;  /* 0x00000001ff047424 */ /* 0x000fe200078e00ff */
[----:B------:R-:W1:Y:S01]  /*0d70*/  LDC R0, c[0x0][0x394] ;  /* 0x0000e500ff007b82 */ /* 0x000e620000000800 */
[----:B------:R-:W-:Y:S04]  /*0d80*/  BSSY.RECONVERGENT B0, `(.L_x_44) ;  /* 0x0000021000007945 */ /* 0x000fe80003800200 */
[----:B0-----:R-:W-:-:S08]  /*0d90*/  DFMA R10, R4, -R20, 1 ;  /* 0x3ff00000040a742b */ /* 0x001fd00000000814 */
[----:B------:R-:W-:Y:S01]  /*0da0*/  DFMA R10, R10, R10, R10 ;  /* 0x0000000a0a0a722b */ /* 0x000fe2000000000a */
[C---:B-1----:R-:W-:Y:S02]  /*0db0*/  ISETP.NE.AND P0, PT, R0.reuse, RZ, PT ;  /* 0x000000ff0000720c */ /* 0x042fe40003f05270 */
[----:B------:R-:W-:-:S05]  /*0dc0*/  ISETP.NE.AND P1, PT, R0, 0x1, PT ;  /* 0x000000010000780c */ /* 0x000fca0003f25270 */
[----:B------:R-:W-:Y:S02]  /*0dd0*/  DFMA R10, R4, R10, R4 ;  /* 0x0000000a040a722b */ /* 0x000fe40000000004 */
[-C--:B------:R-:W-:Y:S02]  /*0de0*/  DMUL R4, R34, R8.reuse ;  /* 0x0000000822047228 */ /* 0x080fe40000000000 */
[----:B------:R-:W-:-:S04]  /*0df0*/  DMUL R8, R30, R8 ;  /* 0x000000081e087228 */ /* 0x000fc80000000000 */
[----:B------:R-:W-:-:S04]  /*0e00*/  DFMA R14, R10, -R20, 1 ;  /* 0x3ff000000a0e742b */ /* 0x000fc80000000814 */
[----:B------:R-:W-:Y:S02]  /*0e10*/  FSEL R13, R4, RZ, !P0 ;  /* 0x000000ff040d7208 */ /* 0x000fe40004000000 */
[----:B------:R-:W-:Y:S02]  /*0e20*/  FSEL R5, R5, RZ, !P0 ;  /* 0x000000ff05057208 */ /* 0x000fe40004000000 */
[----:B------:R-:W-:Y:S01]  /*0e30*/  DFMA R14, R10, R14, R10 ;  /* 0x0000000e0a0e722b */ /* 0x000fe2000000000a */
[----:B------:R-:W-:Y:S02]  /*0e40*/  FSEL R4, R8, R13, !P1 ;  /* 0x0000000d08047208 */ /* 0x000fe40004800000 */
[----:B------:R-:W-:-:S04]  /*0e50*/  FSEL R5, R9, R5, !P1 ;  /* 0x0000000509057208 */ /* 0x000fc80004800000 */
[----:B------:R-:W-:Y:S02]  /*0e60*/  FSETP.GEU.AND P3, PT, |R5|, 6.5827683646048100446e-37, PT ;  /* 0x036000000500780b */ /* 0x000fe40003f6e200 */
[----:B------:R-:W-:-:S08]  /*0e70*/  DMUL R8, R14, R4 ;  /* 0x000000040e087228 */ /* 0x000fd00000000000 */
[----:B------:R-:W-:-:S08]  /*0e80*/  DFMA R10, R8, -R20, R4 ;  /* 0x80000014080a722b */ /* 0x000fd00000000004 */
[----:B------:R-:W-:Y:S02]  /*0e90*/  DFMA R14, R14, R10, R8 ;  /* 0x0000000a0e0e722b */ /* 0x000fe40000000008 */
[-C--:B------:R-:W-:Y:S02]  /*0ea0*/  DMUL R8, R32, R6.reuse ;  /* 0x0000000620087228 */ /* 0x080fe40000000000 */
[----:B------:R-:W-:-:S06]  /*0eb0*/  DMUL R6, R28, R6 ;  /* 0x000000061c067228 */ /* 0x000fcc0000000000 */
[----:B------:R-:W-:Y:S02]  /*0ec0*/  FFMA R0, RZ, R21, R15 ;  /* 0x00000015ff007223 */ /* 0x000fe4000000000f */
[----:B------:R-:W-:Y:S02]  /*0ed0*/  FSEL R17, R8, RZ, !P0 ;  /* 0x000000ff08117208 */ /* 0x000fe40004000000 */
[----:B------:R-:W-:Y:S02]  /*0ee0*/  FSEL R9, R9, RZ, !P0 ;  /* 0x000000ff09097208 */ /* 0x000fe40004000000 */
[----:B------:R-:W-:Y:S02]  /*0ef0*/  FSETP.GT.AND P2, PT, |R0|, 1.469367938527859385e-39, PT ;  /* 0x001000000000780b */ /* 0x000fe40003f44200 */
[----:B------:R-:W-:Y:S02]  /*0f00*/  FSEL R16, R6, R17, !P1 ;  /* 0x0000001106107208 */ /* 0x000fe40004800000 */
[----:B------:R-:W-:-:S09]  /*0f10*/  FSEL R17, R7, R9, !P1 ;  /* 0x0000000907117208 */ /* 0x000fd20004800000 */
[----:B------:R-:W-:Y:S05]  /*0f20*/  @P2 BRA P3, `(.L_x_45) ;  /* 0x0000000000182947 */ /* 0x000fea0001800000 */
[----:B------:R-:W-:Y:S01]  /*0f30*/  IMAD.MOV.U32 R8, RZ, RZ, R20 ;  /* 0x000000ffff087224 */ /* 0x000fe200078e0014 */
[----:B------:R-:W-:Y:S01]  /*0f40*/  MOV R0, 0xf70 ;  /* 0x00000f7000007802 */ /* 0x000fe20000000f00 */
[----:B------:R-:W-:-:S07]  /*0f50*/  IMAD.MOV.U32 R9, RZ, RZ, R21 ;  /* 0x000000ffff097224 */ /* 0x000fce00078e0015 */
[----:B------:R-:W-:Y:S05]  /*0f60*/  CALL.REL.NOINC `($__internal_2_$__cuda_sm20_div_rn_f64_full) ;  /* 0x0000001800607944 */ /* 0x000fea0003c00000 */
[----:B------:R-:W-:Y:S02]  /*0f70*/  IMAD.MOV.U32 R14, RZ, RZ, R6 ;  /* 0x000000ffff0e7224 */ /* 0x000fe400078e0006 */
[----:B------:R-:W-:-:S07]  /*0f80*/  IMAD.MOV.U32 R15, RZ, RZ, R7 ;  /* 0x000000ffff0f7224 */ /* 0x000fce00078e0007 */
.L_x_45:
[----:B------:R-:W-:Y:S05]  /*0f90*/  BSYNC.RECONVERGENT B0 ;  /* 0x0000000000007941 */ /* 0x000fea0003800200 */
.L_x_44:
[----:B------:R-:W0:Y:S01]  /*0fa0*/  MUFU.RCP64H R5, R19 ;  /* 0x0000001300057308 */ /* 0x000e220000001800 */
[----:B------:R-:W-:Y:S01]  /*0fb0*/  IMAD.MOV.U32 R4, RZ, RZ, 0x1 ;  /* 0x00000001ff047424 */ /* 0x000fe200078e00ff */
[----:B------:R-:W1:Y:S01]  /*0fc0*/  LDC.64 R10, c[0x0][0x388] ;  /* 0x0000e200ff0a7b82 */ /* 0x000e620000000a00 */
[----:B------:R-:W-:Y:S01]  /*0fd0*/  FSETP.GEU.AND P2, PT, |R17|, 6.5827683646048100446e-37, PT ;  /* 0x036000001100780b */ /* 0x000fe20003f4e200 */
[----:B------:R-:W-:Y:S01]  /*0fe0*/  BSSY.RECONVERGENT B0, `(.L_x_46) ;  /* 0x0000016000007945 */ /* 0x000fe20003800200 */
[----:B------:R-:W-:Y:S02]  /*0ff0*/  DADD R14, R14, 1 ;  /* 0x3ff000000e0e7429 */ /* 0x000fe40000000000 */
[----:B0-----:R-:W-:-:S08]  /*1000*/  DFMA R6, R4, -R18, 1 ;  /* 0x3ff000000406742b */ /* 0x001fd00000000812 */
[----:B------:R-:W-:Y:S01]  /*1010*/  DFMA R6, R6, R6, R6 ;  /* 0x000000060606722b */ /* 0x000fe20000000006 */
[----:B-1----:R-:W-:-:S07]  /*1020*/  IMAD.WIDE R12, R12, 0x8, R10 ;  /* 0x000000080c0c7825 */ /* 0x002fce00078e020a */
[----:B------:R-:W-:-:S08]  /*1030*/  DFMA R6, R4, R6, R4 ;  /* 0x000000060406722b */ /* 0x000fd00000000004 */
[----:B------:R-:W-:-:S08]  /*1040*/  DFMA R4, R6, -R18, 1 ;  /* 0x3ff000000604742b */ /* 0x000fd00000000812 */
[----:B------:R-:W-:-:S08]  /*1050*/  DFMA R4, R6, R4, R6 ;  /* 0x000000040604722b */ /* 0x000fd00000000006 */
[----:B------:R-:W-:-:S08]  /*1060*/  DMUL R6, R4, R16 ;  /* 0x0000001004067228 */ /* 0x000fd00000000000 */
[----:B------:R-:W-:-:S08]  /*1070*/  DFMA R8, R6, -R18, R16 ;  /* 0x800000120608722b */ /* 0x000fd00000000010 */
[----:B------:R-:W-:-:S10]  /*1080*/  DFMA R4, R4, R8, R6 ;  /* 0x000000080404722b */ /* 0x000fd40000000006 */
[----:B------:R-:W-:-:S05]  /*1090*/  FFMA R0, RZ, R19, R5 ;  /* 0x00000013ff007223 */ /* 0x000fca0000000005 */
[----:B------:R-:W-:-:S13]  /*10a0*/  FSETP.GT.AND P0, PT, |R0|, 1.469367938527859385e-39, PT ;  /* 0x001000000000780b */ /* 0x000fda0003f04200 */
[----:B------:R-:W-:Y:S05]  /*10b0*/  @P0 BRA P2, `(.L_x_47) ;  /* 0x0000000000200947 */ /* 0x000fea0001000000 */
[----:B------:R-:W-:Y:S01]  /*10c0*/  IMAD.MOV.U32 R4, RZ, RZ, R16 ;  /* 0x000000ffff047224 */ /* 0x000fe200078e0010 */
[----:B------:R-:W-:Y:S01]  /*10d0*/  MOV R0, 0x1120 ;  /* 0x0000112000007802 */ /* 0x000fe20000000f00 */
[----:B------:R-:W-:Y:S02]  /*10e0*/  IMAD.MOV.U32 R5, RZ, RZ, R17 ;  /* 0x000000ffff057224 */ /* 0x000fe400078e0011 */
[----:B------:R-:W-:Y:S02]  /*10f0*/  IMAD.MOV.U32 R8, RZ, RZ, R18 ;  /* 0x000000ffff087224 */ /* 0x000fe400078e0012 */
[----:B------:R-:W-:-:S07]  /*1100*/  IMAD.MOV.U32 R9, RZ, RZ, R19 ;  /* 0x000000ffff097224 */ /* 0x000fce00078e0013 */
[----:B------:R-:W-:Y:S05]  /*1110*/  CALL.REL.NOINC `($__internal_2_$__cuda_sm20_div_rn_f64_full) ;  /* 0x0000001400f47944 */ /* 0x000fea0003c00000 */
[----:B------:R-:W-:Y:S02]  /*1120*/  IMAD.MOV.U32 R4, RZ, RZ, R6 ;  /* 0x000000ffff047224 */ /* 0x000fe400078e0006 */
[----:B------:R-:W-:-:S07]  /*1130*/  IMAD.MOV.U32 R5, RZ, RZ, R7 ;  /* 0x000000ffff057224 */ /* 0x000fce00078e0007 */
.L_x_47:
[----:B------:R-:W-:Y:S05]  /*1140*/  BSYNC.RECONVERGENT B0 ;  /* 0x0000000000007941 */ /* 0x000fea0003800200 */
.L_x_46:
[----:B------:R-:W-:Y:S01]  /*1150*/  DADD R4, R4, -1 ;  /* 0xbff0000004047429 */ /* 0x000fe20000000000 */
[----:B------:R-:W-:Y:S02]  /*1160*/  IMAD.MOV.U32 R8, RZ, RZ, RZ ;  /* 0x000000ffff087224 */ /* 0x000fe400078e00ff */
[----:B------:R-:W-:-:S05]  /*1170*/  IMAD.MOV.U32 R0, RZ, RZ, RZ ;  /* 0x000000ffff007224 */ /* 0x000fca00078e00ff */
[----:B------:R-:W-:-:S08]  /*1180*/  DMUL R6, R4, R4 ;  /* 0x0000000404067228 */ /* 0x000fd00000000000 */
[----:B------:R-:W-:-:S08]  /*1190*/  DFMA R6, R14, R14, -R6 ;  /* 0x0000000e0e06722b */ /* 0x000fd00000000806 */
[----:B------:R-:W-:-:S08]  /*11a0*/  DMUL R6, R6, 0.25 ;  /* 0x3fd0000006067828 */ /* 0x000fd00000000000 */
[--C-:B------:R-:W-:Y:S02]  /*11b0*/  DSETP.MIN.AND P3, P4, RZ, R6.reuse, PT ;  /* 0x00000006ff00722a */ /* 0x100fe40003c60000 */
[--C-:B------:R-:W-:Y:S01]  /*11c0*/  IMAD.MOV.U32 R17, RZ, RZ, R7.reuse ;  /* 0x000000ffff117224 */ /* 0x100fe200078e0007 */
[----:B------:R-:W-:Y:S01]  /*11d0*/  DSETP.MAX.AND P0, P2, RZ, R6, PT ;  /* 0x00000006ff00722a */ /* 0x000fe20003a0f000 */
[----:B------:R-:W-:Y:S02]  /*11e0*/  IMAD.MOV.U32 R9, RZ, RZ, R6 ;  /* 0x000000ffff097224 */ /* 0x000fe400078e0006 */
[----:B------:R-:W-:Y:S01]  /*11f0*/  SEL R8, R8, R6, P3 ;  /* 0x0000000608087207 */ /* 0x000fe20001800000 */
[----:B------:R-:W-:Y:S01]  /*1200*/  IMAD.MOV.U32 R6, RZ, RZ, RZ ;  /* 0x000000ffff067224 */ /* 0x000fe200078e00ff */
[----:B------:R-:W-:Y:S01]  /*1210*/  FSEL R43, R0, R17, P3 ;  /* 0x00000011002b7208 */ /* 0x000fe20001800000 */
[----:B------:R-:W-:-:S03]  /*1220*/  IMAD.MOV.U32 R11, RZ, RZ, R7 ;  /* 0x000000ffff0b7224 */ /* 0x000fc600078e0007 */
[----:B------:R-:W-:Y:S02]  /*1230*/  SEL R6, R6, R9, P0 ;  /* 0x0000000906067207 */ /* 0x000fe40000000000 */
[----:B------:R-:W-:Y:S02]  /*1240*/  @P4 LOP3.LUT R43, R17, 0x80000, RZ, 0xfc, !PT ;  /* 0x00080000112b4812 */ /* 0x000fe400078efcff */
[----:B------:R-:W-:Y:S02]  /*1250*/  FSEL R7, R0, R11, P0 ;  /* 0x0000000b00077208 */ /* 0x000fe40000000000 */
[----:B------:R-:W-:Y:S01]  /*1260*/  @P2 LOP3.LUT R7, R11, 0x80000, RZ, 0xfc, !PT ;  /* 0x000800000b072812 */ /* 0x000fe200078efcff */
[----:B------:R-:W-:-:S05]  /*1270*/  IMAD.MOV.U32 R9, RZ, RZ, R43 ;  /* 0x000000ffff097224 */ /* 0x000fca00078e002b */
[----:B------:R-:W-:Y:S02]  /*1280*/  DMUL R20, R6, R20 ;  /* 0x0000001406147228 */ /* 0x000fe40000000000 */
[----:B------:R-:W-:-:S08]  /*1290*/  DMUL R18, R8, R18 ;  /* 0x0000001208127228 */ /* 0x000fd00000000000 */
[----:B------:R-:W-:-:S08]  /*12a0*/  DMUL R36, R36, R18 ;  /* 0x0000001224247228 */ /* 0x000fd00000000000 */
[----:B------:R-:W-:-:S07]  /*12b0*/  DFMA R36, R38, R20, R36 ;  /* 0x000000142624722b */ /* 0x000fce0000000024 */
[----:B------:R0:W-:Y:S01]  /*12c0*/  STG.E.64 desc[UR4][R12.64], R36 ;  /* 0x000000240c007986 */ /* 0x0001e2000c101b04 */
[----:B------:R-:W-:Y:S05]  /*12d0*/  @!P1 BRA `(.L_x_48) ;  /* 0x0000000000389947 */ /* 0x000fea0003800000 */
[----:B------:R-:W1:Y:S02]  /*12e0*/  LDCU UR6, c[0x0][0x394] ;  /* 0x00007280ff0677ac */ /* 0x000e640008000800 */
[----:B-1----:R-:W-:-:S09]  /*12f0*/  UISETP.NE.AND UP0, UPT, UR6, URZ, UPT ;  /* 0x000000ff0600728c */ /* 0x002fd2000bf05270 */
[----:B------:R-:W-:Y:S05]  /*1300*/  BRA.U UP0, `(.L_x_49) ;  /* 0x0000000100547547 */ /* 0x000fea000b800000 */
[----:B------:R-:W1:Y:S01]  /*1310*/  LDC R9, c[0x0][0x3a8] ;  /* 0x0000ea00ff097b82 */ /* 0x000e620000000800 */
[----:B------:R-:W-:Y:S02]  /*1320*/  DMUL R4, R22, R4 ;  /* 0x0000000416047228 */ /* 0x000fe40000000000 */
[----:B------:R-:W-:-:S06]  /*1330*/  DMUL R28, R28, R18 ;  /* 0x000000121c1c7228 */ /* 0x000fcc0000000000 */
[----:B------:R-:W-:Y:S02]  /*1340*/  DFMA R4, R24, R14, -R4 ;  /* 0x0000000e1804722b */ /* 0x000fe40000000804 */
[----:B------:R-:W-:-:S06]  /*1350*/  DFMA R28, R30, R20, R28 ;  /* 0x000000141e1c722b */ /* 0x000fcc000000001c */
[----:B------:R-:W-:Y:S01]  /*1360*/  DMUL R4, R4, 0.5 ;  /* 0x3fe0000004047828 */ /* 0x000fe20000000000 */
[----:B-1----:R-:W-:-:S06]  /*1370*/  IMAD.WIDE R6, R9, 0x8, R12 ;  /* 0x0000000809067825 */ /* 0x002fcc00078e020c */
[----:B------:R2:W-:Y:S01]  /*1380*/  STG.E.64 desc[UR4][R6.64], R4 ;  /* 0x0000000406007986 */ /* 0x0005e2000c101b04 */
[----:B------:R-:W-:-:S05]  /*1390*/  IMAD.WIDE R8, R9, 0x8, R6 ;  /* 0x0000000809087825 */ /* 0x000fca00078e0206 */
[----:B------:R2:W-:Y:S01]  /*13a0*/  STG.E.64 desc[UR4][R8.64], R28 ;  /* 0x0000001c08007986 */ /* 0x0005e2000c101b04 */
[----:B------:R-:W-:Y:S05]  /*13b0*/  BRA `(.L_x_49) ;  /* 0x0000000000287947 */ /* 0x000fea0003800000 */
.L_x_48:
[----:B------:R-:W1:Y:S01]  /*13c0*/  LDC R7, c[0x0][0x3a8] ;  /* 0x0000ea00ff077b82 */ /* 0x000e620000000800 */
[----:B------:R-:W-:Y:S02]  /*13d0*/  DMUL R4, R22, R4 ;  /* 0x0000000416047228 */ /* 0x000fe40000000000 */
[----:B------:R-:W-:-:S06]  /*13e0*/  DMUL R32, R32, R18 ;  /* 0x0000001220207228 */ /* 0x000fcc0000000000 */
[----:B------:R-:W-:Y:S02]  /*13f0*/  DFMA R14, R24, R14, -R4 ;  /* 0x0000000e180e722b */ /* 0x000fe40000000804 */
[----:B------:R-:W-:-:S06]  /*1400*/  DFMA R32, R34, R20, R32 ;  /* 0x000000142220722b */ /* 0x000fcc0000000020 */
[----:B------:R-:W-:Y:S01]  /*1410*/  DMUL R14, R14, 0.5 ;  /* 0x3fe000000e0e7828 */ /* 0x000fe20000000000 */
[----:B-1----:R-:W-:-:S05]  /*1420*/  IMAD.WIDE R4, R7, 0x8, R12 ;  /* 0x0000000807047825 */ /* 0x002fca00078e020c */
[----:B------:R1:W-:Y:S01]  /*1430*/  STG.E.64 desc[UR4][R4.64], R32 ;  /* 0x0000002004007986 */ /* 0x0003e2000c101b04 */
[----:B------:R-:W-:-:S05]  /*1440*/  IMAD.WIDE R6, R7, 0x8, R4 ;  /* 0x0000000807067825 */ /* 0x000fca00078e0204 */
[----:B------:R1:W-:Y:S02]  /*1450*/  STG.E.64 desc[UR4][R6.64], R14 ;  /* 0x0000000e06007986 */ /* 0x0003e4000c101b04 */
.L_x_49:
[----:B-12---:R-:W1:Y:S01]  /*1460*/  LDC R4, c[0x0][0x390] ;  /* 0x0000e400ff047b82 */ /* 0x006e620000000800 */
[----:B------:R-:W-:-:S07]  /*1470*/  DMUL R18, R26, R18 ;  /* 0x000000121a127228 */ /* 0x000fce0000000000 */
[----:B------:R-:W2:Y:S01]  /*1480*/  LDC R0, c[0x0][0x3a8] ;  /* 0x0000ea00ff007b82 */ /* 0x000ea20000000800 */
[----:B------:R-:W-:Y:S01]  /*1490*/  DFMA R18, R40, R20, R18 ;  /* 0x000000142812722b */ /* 0x000fe20000000012 */
[----:B-1----:R-:W-:Y:S01]  /*14a0*/  ISETP.GE.AND P0, PT, R4, 0x1, PT ;  /* 0x000000010400780c */ /* 0x002fe20003f06270 */
[----:B--2---:R-:W-:-:S04]  /*14b0*/  IMAD R15, R0, 0x3, RZ ;  /* 0x00000003000f7824 */ /* 0x004fc800078e02ff */
[----:B------:R-:W-:-:S05]  /*14c0*/  IMAD.WIDE R6, R15, 0x8, R12 ;  /* 0x000000080f067825 */ /* 0x000fca00078e020c */
[----:B------:R1:W-:Y:S03]  /*14d0*/  STG.E.64 desc[UR4][R6.64], R18 ;  /* 0x0000001206007986 */ /* 0x0003e6000c101b04 */
[----:B------:R-:W-:Y:S05]  /*14e0*/  @!P0 EXIT ;  /* 0x000000000000894d */ /* 0x000fea0003800000 */
[C---:B------:R-:W-:Y:S01]  /*14f0*/  ISETP.GE.U32.AND P1, PT, R4.reuse, 0x10, PT ;  /* 0x000000100400780c */ /* 0x040fe20003f26070 */
[----:B-1----:R-:W-:Y:S01]  /*1500*/  IMAD.MOV.U32 R7, RZ, RZ, RZ ;  /* 0x000000ffff077224 */ /* 0x002fe200078e00ff */
[----:B------:R-:W-:-:S04]  /*1510*/  LOP3.LUT R5, R4, 0xf, RZ, 0xc0, !PT ;  /* 0x0000000f04057812 */ /* 0x000fc800078ec0ff */
[----:B------:R-:W-:-:S07]  /*1520*/  ISETP.NE.AND P0, PT, R5, RZ, PT ;  /* 0x000000ff0500720c */ /* 0x000fce0003f05270 */
[----:B------:R-:W-:Y:S06]  /*1530*/  @!P1 BRA `(.L_x_50) ;  /* 0x0000000800549947 */ /* 0x000fec0003800000 */
[----:B------:R-:W1:Y:S01]  /*1540*/  LDC R8, c[0x0][0x3a8] ;  /* 0x0000ea00ff087b82 */ /* 0x000e620000000800 */
[----:B------:R-:W-:Y:S01]  /*1550*/  LOP3.LUT R7, R4, 0x7ffffff0, RZ, 0xc0, !PT ;  /* 0x7ffffff004077812 */ /* 0x000fe200078ec0ff */
[C---:B------:R-:W-:Y:S01]  /*1560*/  IMAD.SHL.U32 R11, R0.reuse, 0x2, RZ ;  /* 0x00000002000b7824 */ /* 0x040fe200078e00ff */
[----:B------:R-:W2:Y:S01]  /*1570*/  LDCU.64 UR6, c[0x0][0x388] ;  /* 0x00007100ff0677ac */ /* 0x000ea20008000a00 */
[C---:B------:R-:W-:Y:S02]  /*1580*/  IMAD.SHL.U32 R9, R0.reuse, 0x4, RZ ;  /* 0x0000000400097824 */ /* 0x040fe400078e00ff */
[C---:B------:R-:W-:Y:S02]  /*1590*/  IMAD R17, R0.reuse, 0x5, RZ ;  /* 0x0000000500117824 */ /* 0x040fe400078e02ff */
[C---:B------:R-:W-:Y:S02]  /*15a0*/  IMAD R19, R0.reuse, 0x6, RZ ;  /* 0x0000000600137824 */ /* 0x040fe400078e02ff */
[----:B------:R-:W-:-:S02]  /*15b0*/  IMAD R21, R0, 0x7, RZ ;  /* 0x0000000700157824 */ /* 0x000fc400078e02ff */
[C---:B------:R-:W-:Y:S02]  /*15c0*/  IMAD.SHL.U32 R23, R0.reuse, 0x8, RZ ;  /* 0x0000000800177824 */ /* 0x040fe400078e00ff */
[C---:B------:R-:W-:Y:S02]  /*15d0*/  IMAD R25, R0.reuse, 0x9, RZ ;  /* 0x0000000900197824 */ /* 0x040fe400078e02ff */
[C---:B------:R-:W-:Y:S02]  /*15e0*/  IMAD R27, R0.reuse, 0xa, RZ ;  /* 0x0000000a001b7824 */ /* 0x040fe400078e02ff */
[C---:B------:R-:W-:Y:S02]  /*15f0*/  IMAD R29, R0.reuse, 0xb, RZ ;  /* 0x0000000b001d7824 */ /* 0x040fe400078e02ff */
[C---:B------:R-:W-:Y:S02]  /*1600*/  IMAD R31, R0.reuse, 0xc, RZ ;  /* 0x0000000c001f7824 */ /* 0x040fe400078e02ff */
[----:B------:R-:W-:-:S02]  /*1610*/  IMAD R33, R0, 0xd, RZ ;  /* 0x0000000d00217824 */ /* 0x000fc400078e02ff */
[C---:B------:R-:W-:Y:S02]  /*1620*/  IMAD R35, R0.reuse, 0xe, RZ ;  /* 0x0000000e00237824 */ /* 0x040fe400078e02ff */
[----:B0-----:R-:W-:Y:S02]  /*1630*/  IMAD R37, R0, 0xf, RZ ;  /* 0x0000000f00257824 */ /* 0x001fe400078e02ff */
[----:B------:R-:W-:Y:S02]  /*1640*/  IMAD.MOV.U32 R39, RZ, RZ, RZ ;  /* 0x000000ffff277224 */ /* 0x000fe400078e00ff */
[----:B--2---:R-:W-:-:S07]  /*1650*/  IMAD.MOV R6, RZ, RZ, -R7 ;  /* 0x000000ffff067224 */ /* 0x004fce00078e0a07 */
.L_x_51:
[----:B--2---:R-:W-:-:S05]  /*1660*/  IMAD.WIDE R42, R39, 0x8, R12 ;  /* 0x00000008272a7825 */ /* 0x004fca00078e020c */
[----:B------:R-:W2:Y:S01]  /*1670*/  LDG.E.64 R52, desc[UR4][R42.64] ;  /* 0x000000042a347981 */ /* 0x000ea2000c1e1b00 */
[----:B------:R-:W-:-:S04]  /*1680*/  IADD3 R10, P1, PT, R2, R39, RZ ;  /* 0x00000027020a7210 */ /* 0x000fc80007f3e0ff */
[----:B------:R-:W-:Y:S02]  /*1690*/  LEA.HI.X.SX32 R41, R39, R3, 0x1, P1 ;  /* 0x0000000327297211 */ /* 0x000fe400008f0eff */
[----:B------:R-:W-:-:S04]  /*16a0*/  LEA R44, P1, R10, UR6, 0x3 ;  /* 0x000000060a2c7c11 */ /* 0x000fc8000f8218ff */
[----:B------:R-:W-:Y:S01]  /*16b0*/  LEA.HI.X R45, R10, UR7, R41, 0x3, P1 ;  /* 0x000000070a2d7c11 */ /* 0x000fe200088f1c29 */
[----:B------:R-:W-:Y:S01]  /*16c0*/  IMAD.WIDE R40, R0, 0x8, R42 ;  /* 0x0000000800287825 */ /* 0x000fe200078e022a */
[----:B-1----:R-:W-:-:S03]  /*16d0*/  IADD3 R10, P1, PT, R2, R8, RZ ;  /* 0x00000008020a7210 */ /* 0x002fc60007f3e0ff */
[----:B--2---:R0:W-:Y:S04]  /*16e0*/  STG.E.64 desc[UR4][R44.64], R52 ;  /* 0x000000342c007986 */ /* 0x0041e8000c101b04 */
[----:B------:R-:W2:Y:S01]  /*16f0*/  LDG.E.64 R50, desc[UR4][R40.64] ;  /* 0x0000000428327981 */ /* 0x000ea2000c1e1b00 */
[----:B------:R-:W-:Y:S01]  /*1700*/  LEA.HI.X.SX32 R47, R8, R3, 0x1, P1 ;  /* 0x00000003082f7211 */ /* 0x000fe200008f0eff */
[----:B------:R-:W-:Y:S01]  /*1710*/  IMAD.WIDE R42, R0, 0x8, R40 ;  /* 0x00000008002a7825 */ /* 0x000fe200078e0228 */
[----:B------:R-:W-:-:S04]  /*1720*/  LEA R46, P1, R10, UR6, 0x3 ;  /* 0x000000060a2e7c11 */ /* 0x000fc8000f8218ff */
[----:B------:R-:W-:Y:S02]  /*1730*/  LEA.HI.X R47, R10, UR7, R47, 0x3, P1 ;  /* 0x000000070a2f7c11 */ /* 0x000fe400088f1c2f */
[----:B------:R-:W-:-:S03]  /*1740*/  IADD3 R10, P1, PT, R2, R11, RZ ;  /* 0x0000000b020a7210 */ /* 0x000fc60007f3e0ff */
[----:B--2---:R1:W-:Y:S04]  /*1750*/  STG.E.64 desc[UR4][R46.64], R50 ;  /* 0x000000322e007986 */ /* 0x0043e8000c101b04 */
[----:B------:R-:W2:Y:S01]  /*1760*/  LDG.E.64 R48, desc[UR4][R42.64] ;  /* 0x000000042a307981 */ /* 0x000ea2000c1e1b00 */
[----:B------:R-:W-:Y:S01]  /*1770*/  LEA.HI.X.SX32 R14, R11, R3, 0x1, P1 ;  /* 0x000000030b0e7211 */ /* 0x000fe200008f0eff */
[----:B------:R-:W-:Y:S01]  /*1780*/  IMAD.WIDE R40, R0, 0x8, R42 ;  /* 0x0000000800287825 */ /* 0x000fe200078e022a */
[----:B0-----:R-:W-:-:S04]  /*1790*/  LEA R44, P1, R10, UR6, 0x3 ;  /* 0x000000060a2c7c11 */ /* 0x001fc8000f8218ff */
[----:B------:R-:W-:Y:S02]  /*17a0*/  LEA.HI.X R45, R10, UR7, R14, 0x3, P1 ;  /* 0x000000070a2d7c11 */ /* 0x000fe400088f1c0e */
[----:B------:R-:W-:-:S03]  /*17b0*/  IADD3 R10, P1, PT, R2, R15, RZ ;  /* 0x0000000f020a7210 */ /* 0x000fc60007f3e0ff */
[----:B--2---:R0:W-:Y:S04]  /*17c0*/  STG.E.64 desc[UR4][R44.64], R48 ;  /* 0x000000302c007986 */ /* 0x0041e8000c101b04 */
[----:B------:R-:W2:Y:S01]  /*17d0*/  LDG.E.64 R52, desc[UR4][R40.64] ;  /* 0x0000000428347981 */ /* 0x000ea2000c1e1b00 */
[----:B------:R-:W-:Y:S01]  /*17e0*/  LEA.HI.X.SX32 R14, R15, R3, 0x1, P1 ;  /* 0x000000030f0e7211 */ /* 0x000fe200008f0eff */
[----:B------:R-:W-:Y:S01]  /*17f0*/  IMAD.WIDE R42, R0, 0x8, R40 ;  /* 0x00000008002a7825 */ /* 0x000fe200078e0228 */
[----:B-1----:R-:W-:-:S04]  /*1800*/  LEA R46, P1, R10, UR6, 0x3 ;  /* 0x000000060a2e7c11 */ /* 0x002fc8000f8218ff */
        /* <DEDUP_REMOVED lines=54> */
[----:B-1----:R-:W-:Y:S01]  /*1b70*/  IMAD.WIDE R50, R0, 0x8, R40 ;  /* 0x0000000800327825 */ /* 0x002fe200078e0228 */
        /* <DEDUP_REMOVED lines=18> */
[----:B------:R-:W3:Y:S01]  /*1ca0*/  LDG.E.64 R52, desc[UR4][R50.64] ;  /* 0x0000000432347981 */ /* 0x000ee2000c1e1b00 */
[----:B------:R-:W-:Y:S01]  /*1cb0*/  LEA.HI.X.SX32 R14, R35, R3, 0x1, P1 ;  /* 0x00000003230e7211 */ /* 0x000fe200008f0eff */
[----:B------:R-:W-:Y:S01]  /*1cc0*/  IMAD.WIDE R40, R0, 0x8, R50 ;  /* 0x0000000800287825 */ /* 0x000fe200078e0232 */
[----:B0-----:R-:W-:-:S04]  /*1cd0*/  LEA R42, P1, R10, UR6, 0x3 ;  /* 0x000000060a2a7c11 */ /* 0x001fc8000f8218ff */
[----:B------:R-:W-:Y:S02]  /*1ce0*/  LEA.HI.X R43, R10, UR7, R14, 0x3, P1 ;  /* 0x000000070a2b7c11 */ /* 0x000fe400088f1c0e */
[----:B------:R-:W-:-:S03]  /*1cf0*/  IADD3 R10, P1, PT, R2, R37, RZ ;  /* 0x00000025020a7210 */ /* 0x000fc60007f3e0ff */
[----:B---3--:R2:W-:Y:S04]  /*1d00*/  STG.E.64 desc[UR4][R42.64], R52 ;  /* 0x000000342a007986 */ /* 0x0085e8000c101b04 */
[----:B------:R-:W3:Y:S01]  /*1d10*/  LDG.E.64 R40, desc[UR4][R40.64] ;  /* 0x0000000428287981 */ /* 0x000ee2000c1e1b00 */
[----:B------:R-:W-:Y:S01]  /*1d20*/  LEA.HI.X.SX32 R45, R37, R3, 0x1, P1 ;  /* 0x00000003252d7211 */ /* 0x000fe200008f0eff */
[----:B------:R-:W-:Y:S01]  /*1d30*/  VIADD R6, R6, 0x10 ;  /* 0x0000001006067836 */ /* 0x000fe20000000000 */
[----:B------:R-:W-:Y:S01]  /*1d40*/  LEA R44, P1, R10, UR6, 0x3 ;  /* 0x000000060a2c7c11 */ /* 0x000fe2000f8218ff */
[C---:B------:R-:W-:Y:S02]  /*1d50*/  IMAD R8, R0.reuse, 0x10, R8 ;  /* 0x0000001000087824 */ /* 0x040fe400078e0208 */
[----:B------:R-:W-:Y:S01]  /*1d60*/  IMAD R11, R0, 0x10, R11 ;  /* 0x00000010000b7824 */ /* 0x000fe200078e020b */
[----:B------:R-:W-:Y:S01]  /*1d70*/  LEA.HI.X R45, R10, UR7, R45, 0x3, P1 ;  /* 0x000000070a2d7c11 */ /* 0x000fe200088f1c2d */
[----:B------:R-:W-:Y:S01]  /*1d80*/  IMAD R15, R0, 0x10, R15 ;  /* 0x00000010000f7824 */ /* 0x000fe200078e020f */
[----:B------:R-:W-:Y:S01]  /*1d90*/  ISETP.NE.AND P1, PT, R6, RZ, PT ;  /* 0x000000ff0600720c */ /* 0x000fe20003f25270 */
[----:B------:R-:W-:-:S02]  /*1da0*/  IMAD R9, R0, 0x10, R9 ;  /* 0x0000001000097824 */ /* 0x000fc400078e0209 */
[C---:B------:R-:W-:Y:S02]  /*1db0*/  IMAD R17, R0.reuse, 0x10, R17 ;  /* 0x0000001000117824 */ /* 0x040fe400078e0211 */
[C---:B------:R-:W-:Y:S02]  /*1dc0*/  IMAD R19, R0.reuse, 0x10, R19 ;  /* 0x0000001000137824 */ /* 0x040fe400078e0213 */
[C---:B------:R-:W-:Y:S02]  /*1dd0*/  IMAD R21, R0.reuse, 0x10, R21 ;  /* 0x0000001000157824 */ /* 0x040fe400078e0215 */
[C---:B------:R-:W-:Y:S02]  /*1de0*/  IMAD R23, R0.reuse, 0x10, R23 ;  /* 0x0000001000177824 */ /* 0x040fe400078e0217 */
[C---:B------:R-:W-:Y:S02]  /*1df0*/  IMAD R25, R0.reuse, 0x10, R25 ;  /* 0x0000001000197824 */ /* 0x040fe400078e0219 */
[----:B------:R-:W-:-:S02]  /*1e00*/  IMAD R27, R0, 0x10, R27 ;  /* 0x00000010001b7824 */ /* 0x000fc400078e021b */
[C---:B------:R-:W-:Y:S02]  /*1e10*/  IMAD R29, R0.reuse, 0x10, R29 ;  /* 0x00000010001d7824 */ /* 0x040fe400078e021d */
[C---:B------:R-:W-:Y:S02]  /*1e20*/  IMAD R31, R0.reuse, 0x10, R31 ;  /* 0x00000010001f7824 */ /* 0x040fe400078e021f */
[C---:B------:R-:W-:Y:S02]  /*1e30*/  IMAD R33, R0.reuse, 0x10, R33 ;  /* 0x0000001000217824 */ /* 0x040fe400078e0221 */
[C---:B------:R-:W-:Y:S02]  /*1e40*/  IMAD R35, R0.reuse, 0x10, R35 ;  /* 0x0000001000237824 */ /* 0x040fe400078e0223 */
[C---:B------:R-:W-:Y:S02]  /*1e50*/  IMAD R37, R0.reuse, 0x10, R37 ;  /* 0x0000001000257824 */ /* 0x040fe400078e0225 */
[----:B------:R-:W-:Y:S01]  /*1e60*/  IMAD R39, R0, 0x10, R39 ;  /* 0x0000001000277824 */ /* 0x000fe200078e0227 */
[----:B---3--:R2:W-:Y:S01]  /*1e70*/  STG.E.64 desc[UR4][R44.64], R40 ;  /* 0x000000282c007986 */ /* 0x0085e2000c101b04 */
[----:B------:R-:W-:Y:S05]  /*1e80*/  @P1 BRA `(.L_x_51) ;  /* 0xfffffff400f41947 */ /* 0x000fea000383ffff */
.L_x_50:
[----:B------:R-:W-:Y:S05]  /*1e90*/  @!P0 EXIT ;  /* 0x000000000000894d */ /* 0x000fea0003800000 */
[----:B------:R-:W-:Y:S02]  /*1ea0*/  ISETP.GE.U32.AND P1, PT, R5, 0x8, PT ;  /* 0x000000080500780c */ /* 0x000fe40003f26070 */
[----:B------:R-:W-:-:S04]  /*1eb0*/  LOP3.LUT R6, R4, 0x7, RZ, 0xc0, !PT ;  /* 0x0000000704067812 */ /* 0x000fc800078ec0ff */
[----:B------:R-:W-:-:S07]  /*1ec0*/  ISETP.NE.AND P0, PT, R6, RZ, PT ;  /* 0x000000ff0600720c */ /* 0x000fce0003f05270 */
[----:B------:R-:W-:Y:S06]  /*1ed0*/  @!P1 BRA `(.L_x_52) ;  /* 0x0000000400089947 */ /* 0x000fec0003800000 */
[----:B------:R-:W-:Y:S01]  /*1ee0*/  IMAD R5, R7, R0, RZ ;  /* 0x0000000007057224 */ /* 0x000fe200078e02ff */
[----:B------:R-:W1:Y:S03]  /*1ef0*/  LDCU.64 UR6, c[0x0][0x388] ;  /* 0x00007100ff0677ac */ /* 0x000e660008000a00 */
[----:B------:R-:W-:-:S05]  /*1f00*/  IMAD.WIDE R8, R5, 0x8, R12 ;  /* 0x0000000805087825 */ /* 0x000fca00078e020c */
[----:B------:R-:W3:Y:S01]  /*1f10*/  LDG.E.64 R10, desc[UR4][R8.64] ;  /* 0x00000004080a7981 */ /* 0x000ee2000c1e1b00 */
[----:B------:R-:W-:-:S04]  /*1f20*/  IADD3 R14, P1, PT, R2, R5, RZ ;  /* 0x00000005020e7210 */ /* 0x000fc80007f3e0ff */
[----:B------:R-:W-:Y:S02]  /*1f30*/  LEA.HI.X.SX32 R15, R5, R3, 0x1, P1 ;  /* 0x00000003050f7211 */ /* 0x000fe400008f0eff */
[----:B-1----:R-:W-:-:S04]  /*1f40*/  LEA R20, P1, R14, UR6, 0x3 ;  /* 0x000000060e147c11 */ /* 0x002fc8000f8218ff */
[----:B------:R-:W-:Y:S01]  /*1f50*/  LEA.HI.X R21, R14, UR7, R15, 0x3, P1 ;  /* 0x000000070e157c11 */ /* 0x000fe200088f1c0f */
[----:B------:R-:W-:-:S04]  /*1f60*/  IMAD.WIDE R14, R0, 0x8, R8 ;  /* 0x00000008000e7825 */ /* 0x000fc800078e0208 */
[----:B---3--:R1:W-:Y:S04]  /*1f70*/  STG.E.64 desc[UR4][R20.64], R10 ;  /* 0x0000000a14007986 */ /* 0x0083e8000c101b04 */
[----:B------:R-:W3:Y:S01]  /*1f80*/  LDG.E.64 R16, desc[UR4][R14.64] ;  /* 0x000000040e107981 */ /* 0x000ee2000c1e1b00 */
[----:B------:R-:W-:-:S05]  /*1f90*/  IMAD.IADD R5, R5, 0x1, R0 ;  /* 0x0000000105057824 */ /* 0x000fca00078e0200 */
[----:B------:R-:W-:-:S04]  /*1fa0*/  IADD3 R18, P1, PT, R2, R5, RZ ;  /* 0x0000000502127210 */ /* 0x000fc80007f3e0ff */
[----:B------:R-:W-:Y:S02]  /*1fb0*/  LEA.HI.X.SX32 R9, R5, R3, 0x1, P1 ;  /* 0x0000000305097211 */ /* 0x000fe400008f0eff */
[----:B------:R-:W-:-:S04]  /*1fc0*/  LEA R22, P1, R18, UR6, 0x3 ;  /* 0x0000000612167c11 */ /* 0x000fc8000f8218ff */
[----:B------:R-:W-:Y:S01]  /*1fd0*/  LEA.HI.X R23, R18, UR7, R9, 0x3, P1 ;  /* 0x0000000712177c11 */ /* 0x000fe200088f1c09 */
[----:B------:R-:W-:-:S04]  /*1fe0*/  IMAD.WIDE R8, R0, 0x8, R14 ;  /* 0x0000000800087825 */ /* 0x000fc800078e020e */
[----:B---3--:R3:W-:Y:S04]  /*1ff0*/  STG.E.64 desc[UR4][R22.64], R16 ;  /* 0x0000001016007986 */ /* 0x0087e8000c101b04 */
[----:B------:R-:W4:Y:S01]  /*2000*/  LDG.E.64 R18, desc[UR4][R8.64] ;  /* 0x0000000408127981 */ /* 0x000f22000c1e1b00 */
[----:B------:R-:W-:-:S05]  /*2010*/  IMAD.IADD R5, R5, 0x1, R0 ;  /* 0x0000000105057824 */ /* 0x000fca00078e0200 */
[----:B-1----:R-:W-:-:S04]  /*2020*/  IADD3 R10, P1, PT, R2, R5, RZ ;  /* 0x00000005020a7210 */ /* 0x002fc80007f3e0ff */
[----:B------:R-:W-:Y:S02]  /*2030*/  LEA.HI.X.SX32 R11, R5, R3, 0x1, P1 ;  /* 0x00000003050b7211 */ /* 0x000fe400008f0eff */
[----:B------:R-:W-:-:S04]  /*2040*/  LEA R20, P1, R10, UR6, 0x3 ;  /* 0x000000060a147c11 */ /* 0x000fc8000f8218ff */
[----:B------:R-:W-:Y:S01]  /*2050*/  LEA.HI.X R21, R10, UR7, R11, 0x3, P1 ;  /* 0x000000070a157c11 */ /* 0x000fe200088f1c0b */
[----:B------:R-:W-:-:S04]  /*2060*/  IMAD.WIDE R10, R0, 0x8, R8 ;  /* 0x00000008000a7825 */ /* 0x000fc800078e0208 */
[----:B----4-:R1:W-:Y:S04]  /*2070*/  STG.E.64 desc[UR4][R20.64], R18 ;  /* 0x0000001214007986 */ /* 0x0103e8000c101b04 */
[----:B------:R-:W4:Y:S01]  /*2080*/  LDG.E.64 R14, desc[UR4][R10.64] ;  /* 0x000000040a0e7981 */ /* 0x000f22000c1e1b00 */
[----:B------:R-:W-:-:S05]  /*2090*/  IMAD.IADD R5, R5, 0x1, R0 ;  /* 0x0000000105057824 */ /* 0x000fca00078e0200 */
[----:B---3--:R-:W-:-:S04]  /*20a0*/  IADD3 R16, P1, PT, R2, R5, RZ ;  /* 0x0000000502107210 */ /* 0x008fc80007f3e0ff */
[----:B------:R-:W-:Y:S02]  /*20b0*/  LEA.HI.X.SX32 R9, R5, R3, 0x1, P1 ;  /* 0x0000000305097211 */ /* 0x000fe400008f0eff */
[----:B------:R-:W-:-:S04]  /*20c0*/  LEA R22, P1, R16, UR6, 0x3 ;  /* 0x0000000610167c11 */ /* 0x000fc8000f8218ff */
[----:B------:R-:W-:Y:S01]  /*20d0*/  LEA.HI.X R23, R16, UR7, R9, 0x3, P1 ;  /* 0x0000000710177c11 */ /* 0x000fe200088f1c09 */
[----:B------:R-:W-:-:S04]  /*20e0*/  IMAD.WIDE R8, R0, 0x8, R10 ;  /* 0x0000000800087825 */ /* 0x000fc800078e020a */
[----:B----4-:R3:W-:Y:S04]  /*20f0*/  STG.E.64 desc[UR4][R22.64], R14 ;  /* 0x0000000e16007986 */ /* 0x0107e8000c101b04 */
        /* <DEDUP_REMOVED lines=25> */
[----:B------:R-:W-:Y:S02]  /*2290*/  IMAD.IADD R5, R5, 0x1, R0 ;  /* 0x0000000105057824 */ /* 0x000fe400078e0200 */
[----:B------:R-:W-:-:S03]  /*22a0*/  VIADD R7, R7, 0x8 ;  /* 0x0000000807077836 */ /* 0x000fc60000000000 */
[----:B---3--:R-:W-:-:S04]  /*22b0*/  IADD3 R18, P1, PT, R2, R5, RZ ;  /* 0x0000000502127210 */ /* 0x008fc80007f3e0ff */
[----:B------:R-:W-:Y:S02]  /*22c0*/  LEA.HI.X.SX32 R5, R5, R3, 0x1, P1 ;  /* 0x0000000305057211 */ /* 0x000fe400008f0eff */
[----:B------:R-:W-:-:S04]  /*22d0*/  LEA R8, P1, R18, UR6, 0x3 ;  /* 0x0000000612087c11 */ /* 0x000fc8000f8218ff */
[----:B------:R-:W-:-:S05]  /*22e0*/  LEA.HI.X R9, R18, UR7, R5, 0x3, P1 ;  /* 0x0000000712097c11 */ /* 0x000fca00088f1c05 */
[----:B----4-:R1:W-:Y:S04]  /*22f0*/  STG.E.64 desc[UR4][R8.64], R10 ;  /* 0x0000000a08007986 */ /* 0x0103e8000c101b04 */
.L_x_52:
[----:B------:R-:W-:Y:S05]  /*2300*/  @!P0 EXIT ;  /* 0x000000000000894d */ /* 0x000fea0003800000 */
[----:B------:R-:W-:Y:S02]  /*2310*/  ISETP.GE.U32.AND P1, PT, R6, 0x4, PT ;  /* 0x000000040600780c */ /* 0x000fe40003f26070 */
[----:B------:R-:W-:-:S04]  /*2320*/  LOP3.LUT R22, R4, 0x3, RZ, 0xc0, !PT ;  /* 0x0000000304167812 */ /* 0x000fc800078ec0ff */
[----:B------:R-:W-:-:S07]  /*2330*/  ISETP.NE.AND P0, PT, R22, RZ, PT ;  /* 0x000000ff1600720c */ /* 0x000fce0003f05270 */
[----:B------:R-:W-:Y:S06]  /*2340*/  @!P1 BRA `(.L_x_53) ;  /* 0x0000000000889947 */ /* 0x000fec0003800000 */
[----:B------:R-:W-:Y:S01]  /*2350*/  IMAD R19, R7, R0, RZ ;  /* 0x0000000007137224 */ /* 0x000fe200078e02ff */
[----:B------:R-:W3:Y:S03]  /*2360*/  LDCU.64 UR6, c[0x0][0x388] ;  /* 0x00007100ff0677ac */ /* 0x000ee60008000a00 */
[----:B-1----:R-:W-:-:S05]  /*2370*/  IMAD.WIDE R10, R19, 0x8, R12 ;  /* 0x00000008130a7825 */ /* 0x002fca00078e020c */
[----:B------:R-:W4:Y:S01]  /*2380*/  LDG.E.64 R4, desc[UR4][R10.64] ;  /* 0x000000040a047981 */ /* 0x000f22000c1e1b00 */
[----:B------:R-:W-:Y:S01]  /*2390*/  IADD3 R6, P1, PT, R2, R19, RZ ;  /* 0x0000001302067210 */ /* 0x000fe20007f3e0ff */
[----:B------:R-:W-:-:S03]  /*23a0*/  IMAD.WIDE R16, R0, 0x8, R10 ;  /* 0x0000000800107825 */ /* 0x000fc600078e020a */
[----:B------:R-:W-:Y:S02]  /*23b0*/  LEA.HI.X.SX32 R9, R19, R3, 0x1, P1 ;  /* 0x0000000313097211 */ /* 0x000fe400008f0eff */
[----:B---3--:R-:W-:-:S04]  /*23c0*/  LEA R14, P1, R6, UR6, 0x3 ;  /* 0x00000006060e7c11 */ /* 0x008fc8000f8218ff */
[----:B------:R-:W-:Y:S01]  /*23d0*/  LEA.HI.X R15, R6, UR7, R9, 0x3, P1 ;  /* 0x00000007060f7c11 */ /* 0x000fe200088f1c09 */
[----:B------:R-:W-:-:S04]  /*23e0*/  IMAD.IADD R23, R19, 0x1, R0 ;  /* 0x0000000113177824 */ /* 0x000fc800078e0200 */
[----:B----4-:R1:W-:Y:S04]  /*23f0*/  STG.E.64 desc[UR4][R14.64], R4 ;  /* 0x000000040e007986 */ /* 0x0103e8000c101b04 */
[----:B------:R-:W3:Y:S01]  /*2400*/  LDG.E.64 R8, desc[UR4][R16.64] ;  /* 0x0000000410087981 */ /* 0x000ee2000c1e1b00 */
[----:B------:R-:W-:Y:S01]  /*2410*/  IADD3 R6, P1, PT, R2, R23, RZ ;  /* 0x0000001702067210 */ /* 0x000fe20007f3e0ff */
[----:B------:R-:W-:-:S03]  /*2420*/  IMAD.WIDE R20, R0, 0x8, R16 ;  /* 0x0000000800147825 */ /* 0x000fc600078e0210 */
[----:B------:R-:W-:Y:S02]  /*2430*/  LEA.HI.X.SX32 R11, R23, R3, 0x1, P1 ;  /* 0x00000003170b7211 */ /* 0x000fe400008f0eff */
[----:B------:R-:W-:-:S04]  /*2440*/  LEA R18, P1, R6, UR6, 0x3 ;  /* 0x0000000606127c11 */ /* 0x000fc8000f8218ff */
[----:B------:R-:W-:Y:S01]  /*2450*/  LEA.HI.X R19, R6, UR7, R11, 0x3, P1 ;  /* 0x0000000706137c11 */ /* 0x000fe200088f1c0b */
[----:B------:R-:W-:-:S04]  /*2460*/  IMAD.IADD R23, R23, 0x1, R0 ;  /* 0x0000000117177824 */ /* 0x000fc800078e0200 */
[----:B---3--:R3:W-:Y:S04]  /*2470*/  STG.E.64 desc[UR4][R18.64], R8 ;  /* 0x0000000812007986 */ /* 0x0087e8000c101b04 */
[----:B------:R-:W4:Y:S01]  /*2480*/  LDG.E.64 R10, desc[UR4][R20.64] ;  /* 0x00000004140a7981 */ /* 0x000f22000c1e1b00 */
[----:B-1----:R-:W-:-:S04]  /*2490*/  IADD3 R4, P1, PT, R2, R23, RZ ;  /* 0x0000001702047210 */ /* 0x002fc80007f3e0ff */
[----:B------:R-:W-:Y:S02]  /*24a0*/  LEA.HI.X.SX32 R5, R23, R3, 0x1, P1 ;  /* 0x0000000317057211 */ /* 0x000fe400008f0eff */
[----:B------:R-:W-:-:S04]  /*24b0*/  LEA R14, P1, R4, UR6, 0x3 ;  /* 0x00000006040e7c11 */ /* 0x000fc8000f8218ff */
[----:B------:R-:W-:Y:S01]  /*24c0*/  LEA.HI.X R15, R4, UR7, R5, 0x3, P1 ;  /* 0x00000007040f7c11 */ /* 0x000fe200088f1c05 */
[----:B------:R-:W-:-:S04]  /*24d0*/  IMAD.WIDE R4, R0, 0x8, R20 ;  /* 0x0000000800047825 */ /* 0x000fc800078e0214 */
[----:B------:R-:W-:Y:S01]  /*24e0*/  IMAD.IADD R23, R23, 0x1, R0 ;  /* 0x0000000117177824 */ /* 0x000fe200078e0200 */
[----:B----4-:R4:W-:Y:S04]  /*24f0*/  STG.E.64 desc[UR4][R14.64], R10 ;  /* 0x0000000a0e007986 */ /* 0x0109e8000c101b04 */
[----:B------:R-:W5:Y:S01]  /*2500*/  LDG.E.64 R4, desc[UR4][R4.64] ;  /* 0x0000000404047981 */ /* 0x000f62000c1e1b00 */
[----:B------:R-:W-:Y:S01]  /*2510*/  IADD3 R6, P1, PT, R2, R23, RZ ;  /* 0x0000001702067210 */ /* 0x000fe20007f3e0ff */
[----:B------:R-:W-:-:S03]  /*2520*/  VIADD R7, R7, 0x4 ;  /* 0x0000000407077836 */ /* 0x000fc60000000000 */
[----:B------:R-:W-:Y:S02]  /*2530*/  LEA.HI.X.SX32 R23, R23, R3, 0x1, P1 ;  /* 0x0000000317177211 */ /* 0x000fe400008f0eff */
[----:B---3--:R-:W-:-:S04]  /*2540*/  LEA R8, P1, R6, UR6, 0x3 ;  /* 0x0000000606087c11 */ /* 0x008fc8000f8218ff */
[----:B------:R-:W-:-:S05]  /*2550*/  LEA.HI.X R9, R6, UR7, R23, 0x3, P1 ;  /* 0x0000000706097c11 */ /* 0x000fca00088f1c17 */
[----:B-----5:R4:W-:Y:S04]  /*2560*/  STG.E.64 desc[UR4][R8.64], R4 ;  /* 0x0000000408007986 */ /* 0x0209e8000c101b04 */
.L_x_53:
[----:B------:R-:W-:Y:S05]  /*2570*/  @!P0 EXIT ;  /* 0x000000000000894d */ /* 0x000fea0003800000 */
[----:B-1--4-:R-:W-:Y:S01]  /*2580*/  IMAD R9, R7, R0, RZ ;  /* 0x0000000007097224 */ /* 0x012fe200078e02ff */
[----:B------:R-:W1:Y:S01]  /*2590*/  LDCU.64 UR6, c[0x0][0x388] ;  /* 0x00007100ff0677ac */ /* 0x000e620008000a00 */
[----:B------:R-:W-:-:S07]  /*25a0*/  IMAD.MOV R22, RZ, RZ, -R22 ;  /* 0x000000ffff167224 */ /* 0x000fce00078e0a16 */
.L_x_54:
[----:B---3--:R-:W-:-:S06]  /*25b0*/  IMAD.WIDE R4, R9, 0x8, R12 ;  /* 0x0000000809047825 */ /* 0x008fcc00078e020c */
[----:B------:R-:W3:Y:S01]  /*25c0*/  LDG.E.64 R4, desc[UR4][R4.64] ;  /* 0x0000000404047981 */ /* 0x000ee2000c1e1b00 */
[----:B------:R-:W-:Y:S01]  /*25d0*/  IADD3 R7, P0, PT, R2, R9, RZ ;  /* 0x0000000902077210 */ /* 0x000fe20007f1e0ff */
[----:B------:R-:W-:-:S03]  /*25e0*/  VIADD R22, R22, 0x1 ;  /* 0x0000000116167836 */ /* 0x000fc60000000000 */
[C---:B------:R-:W-:Y:S01]  /*25f0*/  LEA.HI.X.SX32 R8, R9.reuse, R3, 0x1, P0 ;  /* 0x0000000309087211 */ /* 0x040fe200000f0eff */
[----:B------:R-:W-:Y:S01]  /*2600*/  IMAD.IADD R9, R9, 0x1, R0 ;  /* 0x0000000109097824 */ /* 0x000fe200078e0200 */
[----:B-1----:R-:W-:-:S04]  /*2610*/  LEA R6, P0, R7, UR6, 0x3 ;  /* 0x0000000607067c11 */ /* 0x002fc8000f8018ff */
[----:B------:R-:W-:Y:S02]  /*2620*/  LEA.HI.X R7, R7, UR7, R8, 0x3, P0 ;  /* 0x0000000707077c11 */ /* 0x000fe400080f1c08 */
[----:B------:R-:W-:-:S03]  /*2630*/  ISETP.NE.AND P0, PT, R22, RZ, PT ;  /* 0x000000ff1600720c */ /* 0x000fc60003f05270 */
[----:B---3--:R3:W-:Y:S10]  /*2640*/  STG.E.64 desc[UR4][R6.64], R4 ;  /* 0x0000000406007986 */ /* 0x0087f4000c101b04 */
[----:B------:R-:W-:Y:S05]  /*2650*/  @P0 BRA `(.L_x_54) ;  /* 0xfffffffc00d40947 */ /* 0x000fea000383ffff */
[----:B------:R-:W-:Y:S05]  /*2660*/  EXIT ;  /* 0x000000000000794d */ /* 0x000fea0003800000 */
        .weak           $__internal_1_$__cuda_sm20_dblrcp_rn_slowpath_v3
        .type           $__internal_1_$__cuda_sm20_dblrcp_rn_slowpath_v3,@function
        .size           $__internal_1_$__cuda_sm20_dblrcp_rn_slowpath_v3,($__internal_2_$__cuda_sm20_div_rn_f64_full - $__internal_1_$__cuda_sm20_dblrcp_rn_slowpath_v3)
$__internal_1_$__cuda_sm20_dblrcp_rn_slowpath_v3:
[----:B------:R-:W-:Y:S01]  /*2670*/  DSETP.GTU.AND P0, PT, |R6|, +INF , PT ;  /* 0x7ff000000600742a */ /* 0x000fe20003f0c200 */
[----:B------:R-:W-:-:S13]  /*2680*/  BSSY.RECONVERGENT B1, `(.L_x_55) ;  /* 0x0000023000017945 */ /* 0x000fda0003800200 */
[----:B------:R-:W-:Y:S05]  /*2690*/  @P0 BRA `(.L_x_56) ;  /* 0x00000000007c0947 */ /* 0x000fea0003800000 */
[----:B------:R-:W-:-:S05]  /*26a0*/  LOP3.LUT R13, R7, 0x7fffffff, RZ, 0xc0, !PT ;  /* 0x7fffffff070d7812 */ /* 0x000fca00078ec0ff */
[----:B------:R-:W-:-:S05]  /*26b0*/  VIADD R10, R13, 0xffffffff ;  /* 0xffffffff0d0a7836 */ /* 0x000fca0000000000 */
[----:B------:R-:W-:-:S13]  /*26c0*/  ISETP.GE.U32.AND P0, PT, R10, 0x7fefffff, PT ;  /* 0x7fefffff0a00780c */ /* 0x000fda0003f06070 */
[----:B------:R-:W-:Y:S01]  /*26d0*/  @P0 LOP3.LUT R11, R7, 0x7ff00000, RZ, 0x3c, !PT ;  /* 0x7ff00000070b0812 */ /* 0x000fe200078e3cff */
[----:B------:R-:W-:Y:S01]  /*26e0*/  @P0 IMAD.MOV.U32 R10, RZ, RZ, RZ ;  /* 0x000000ffff0a0224 */ /* 0x000fe200078e00ff */
[----:B------:R-:W-:Y:S06]  /*26f0*/  @P0 BRA `(.L_x_57) ;  /* 0x00000000006c0947 */ /* 0x000fec0003800000 */
[----:B------:R-:W-:-:S13]  /*2700*/  ISETP.GE.U32.AND P0, PT, R13, 0x1000001, PT ;  /* 0x010000010d00780c */ /* 0x000fda0003f06070 */
[----:B------:R-:W-:Y:S05]  /*2710*/  @!P0 BRA `(.L_x_58) ;  /* 0x0000000000348947 */ /* 0x000fea0003800000 */
[----:B------:R-:W-:Y:S02]  /*2720*/  VIADD R11, R7, 0xc0200000 ;  /* 0xc0200000070b7836 */ /* 0x000fe40000000000 */
[----:B------:R-:W-:Y:S02]  /*2730*/  IMAD.MOV.U32 R10, RZ, RZ, R6 ;  /* 0x000000ffff0a7224 */ /* 0x000fe400078e0006 */
[----:B------:R-:W0:Y:S04]  /*2740*/  MUFU.RCP64H R15, R11 ;  /* 0x0000000b000f7308 */ /* 0x000e280000001800 */
        /* <DEDUP_REMOVED lines=10> */
.L_x_58:
        /* <DEDUP_REMOVED lines=10> */
.L_x_56:
[----:B------:R-:W-:Y:S01]  /*2890*/  LOP3.LUT R11, R7, 0x80000, RZ, 0xfc, !PT ;  /* 0x00080000070b7812 */ /* 0x000fe200078efcff */
[----:B------:R-:W-:-:S07]  /*28a0*/  IMAD.MOV.U32 R10, RZ, RZ, R6 ;  /* 0x000000ffff0a7224 */ /* 0x000fce00078e0006 */
.L_x_57:
[----:B------:R-:W-:Y:S05]  /*28b0*/  BSYNC.RECONVERGENT B1 ;  /* 0x0000000000017941 */ /* 0x000fea0003800200 */
.L_x_55:
[----:B------:R-:W-:Y:S02]  /*28c0*/  IMAD.MOV.U32 R6, RZ, RZ, R0 ;  /* 0x000000ffff067224 */ /* 0x000fe400078e0000 */
[----:B------:R-:W-:-:S04]  /*28d0*/  IMAD.MOV.U32 R7, RZ, RZ, 0x0 ;  /* 0x00000000ff077424 */ /* 0x000fc800078e00ff */
[----:B------:R-:W-:Y:S05]  /*28e0*/  RET.REL.NODEC R6 `(ausm_solver) ;  /* 0xffffffd406c47950 */ /* 0x000fea0003c3ffff */
        .weak           $__internal_2_$__cuda_sm20_div_rn_f64_full
        .type           $__internal_2_$__cuda_sm20_div_rn_f64_full,@function
        .size           $__internal_2_$__cuda_sm20_div_rn_f64_full,($__internal_3_$__cuda_sm20_dsqrt_rn_f64_mediumpath_v1 - $__internal_2_$__cuda_sm20_div_rn_f64_full)
$__internal_2_$__cuda_sm20_div_rn_f64_full:
[C---:B------:R-:W-:Y:S01]  /*28f0*/  FSETP.GEU.AND P0, PT, |R9|.reuse, 1.469367938527859385e-39, PT ;  /* 0x001000000900780b */ /* 0x040fe20003f0e200 */
[----:B------:R-:W-:Y:S01]  /*2900*/  IMAD.MOV.U32 R7, RZ, RZ, R5 ;  /* 0x000000ffff077224 */ /* 0x000fe200078e0005 */
[C---:B------:R-:W-:Y:S01]  /*2910*/  LOP3.LUT R10, R9.reuse, 0x800fffff, RZ, 0xc0, !PT ;  /* 0x800fffff090a7812 */ /* 0x040fe200078ec0ff */
[----:B------:R-:W-:Y:S01]  /*2920*/  IMAD.MOV.U32 R42, RZ, RZ, 0x1 ;  /* 0x00000001ff2a7424 */ /* 0x000fe200078e00ff */
[----:B------:R-:W-:Y:S01]  /*2930*/  LOP3.LUT R51, R9, 0x7ff00000, RZ, 0xc0, !PT ;  /* 0x7ff0000009337812 */ /* 0x000fe200078ec0ff */
[----:B------:R-:W-:Y:S01]  /*2940*/  IMAD.MOV.U32 R6, RZ, RZ, R4 ;  /* 0x000000ffff067224 */ /* 0x000fe200078e0004 */
[----:B------:R-:W-:Y:S01]  /*2950*/  LOP3.LUT R11, R10, 0x3ff00000, RZ, 0xfc, !PT ;  /* 0x3ff000000a0b7812 */ /* 0x000fe200078efcff */
[----:B------:R-:W-:Y:S01]  /*2960*/  IMAD.MOV.U32 R10, RZ, RZ, R8 ;  /* 0x000000ffff0a7224 */ /* 0x000fe200078e0008 */
[C---:B------:R-:W-:Y:S01]  /*2970*/  FSETP.GEU.AND P3, PT, |R7|.reuse, 1.469367938527859385e-39, PT ;  /* 0x001000000700780b */ /* 0x040fe20003f6e200 */
[----:B------:R-:W-:Y:S01]  /*2980*/  BSSY.RECONVERGENT B1, `(.L_x_59) ;  /* 0x0000050000017945 */ /* 0x000fe20003800200 */
[----:B------:R-:W-:-:S03]  /*2990*/  LOP3.LUT R4, R7, 0x7ff00000, RZ, 0xc0, !PT ;  /* 0x7ff0000007047812 */ /* 0x000fc600078ec0ff */
[----:B------:R-:W-:Y:S01]  /*29a0*/  @!P0 DMUL R10, R8, 8.98846567431157953865e+307 ;  /* 0x7fe00000080a8828 */ /* 0x000fe20000000000 */
[----:B------:R-:W-:-:S05]  /*29b0*/  ISETP.GE.U32.AND P2, PT, R4, R51, PT ;  /* 0x000000330400720c */ /* 0x000fca0003f46070 */
[----:B------:R-:W0:Y:S02]  /*29c0*/  MUFU.RCP64H R43, R11 ;  /* 0x0000000b002b7308 */ /* 0x000e240000001800 */
[----:B------:R-:W-:Y:S02]  /*29d0*/  @!P3 LOP3.LUT R5, R9, 0x7ff00000, RZ, 0xc0, !PT ;  /* 0x7ff000000905b812 */ /* 0x000fe400078ec0ff */
[----:B------:R-:W-:Y:S02]  /*29e0*/  @!P0 LOP3.LUT R51, R11, 0x7ff00000, RZ, 0xc0, !PT ;  /* 0x7ff000000b338812 */ /* 0x000fe400078ec0ff */
[----:B------:R-:W-:Y:S01]  /*29f0*/  @!P3 ISETP.GE.U32.AND P4, PT, R4, R5, PT ;  /* 0x000000050400b20c */ /* 0x000fe20003f86070 */
[----:B------:R-:W-:-:S05]  /*2a00*/  IMAD.MOV.U32 R5, RZ, RZ, 0x1ca00000 ;  /* 0x1ca00000ff057424 */ /* 0x000fca00078e00ff */
[----:B------:R-:W-:-:S04]  /*2a10*/  @!P3 SEL R45, R5, 0x63400000, !P4 ;  /* 0x63400000052db807 */ /* 0x000fc80006000000 */
[----:B------:R-:W-:Y:S01]  /*2a20*/  @!P3 LOP3.LUT R48, R45, 0x80000000, R7, 0xf8, !PT ;  /* 0x800000002d30b812 */ /* 0x000fe200078ef807 */
[----:B0-----:R-:W-:-:S03]  /*2a30*/  DFMA R46, R42, -R10, 1 ;  /* 0x3ff000002a2e742b */ /* 0x001fc6000000080a */
[----:B------:R-:W-:Y:S01]  /*2a40*/  @!P3 LOP3.LUT R49, R48, 0x100000, RZ, 0xfc, !PT ;  /* 0x001000003031b812 */ /* 0x000fe200078efcff */
[----:B------:R-:W-:-:S04]  /*2a50*/  @!P3 IMAD.MOV.U32 R48, RZ, RZ, RZ ;  /* 0x000000ffff30b224 */ /* 0x000fc800078e00ff */
[----:B------:R-:W-:-:S08]  /*2a60*/  DFMA R46, R46, R46, R46 ;  /* 0x0000002e2e2e722b */ /* 0x000fd0000000002e */
[----:B------:R-:W-:Y:S01]  /*2a70*/  DFMA R46, R42, R46, R42 ;  /* 0x0000002e2a2e722b */ /* 0x000fe2000000002a */
[----:B------:R-:W-:Y:S01]  /*2a80*/  SEL R43, R5, 0x63400000, !P2 ;  /* 0x63400000052b7807 */ /* 0x000fe20005000000 */
[----:B------:R-:W-:-:S03]  /*2a90*/  IMAD.MOV.U32 R42, RZ, RZ, R6 ;  /* 0x000000ffff2a7224 */ /* 0x000fc600078e0006 */
[----:B------:R-:W-:-:S03]  /*2aa0*/  LOP3.LUT R43, R43, 0x800fffff, R7, 0xf8, !PT ;  /* 0x800fffff2b2b7812 */ /* 0x000fc600078ef807 */
[----:B------:R-:W-:-:S03]  /*2ab0*/  DFMA R44, R46, -R10, 1 ;  /* 0x3ff000002e2c742b */ /* 0x000fc6000000080a */
[----:B------:R-:W-:-:S05]  /*2ac0*/  @!P3 DFMA R42, R42, 2, -R48 ;  /* 0x400000002a2ab82b */ /* 0x000fca0000000830 */
[----:B------:R-:W-:-:S08]  /*2ad0*/  DFMA R44, R46, R44, R46 ;  /* 0x0000002c2e2c722b */ /* 0x000fd0000000002e */
[----:B------:R-:W-:-:S08]  /*2ae0*/  DMUL R46, R44, R42 ;  /* 0x0000002a2c2e7228 */ /* 0x000fd00000000000 */
[----:B------:R-:W-:-:S08]  /*2af0*/  DFMA R48, R46, -R10, R42 ;  /* 0x8000000a2e30722b */ /* 0x000fd0000000002a */
[----:B------:R-:W-:Y:S01]  /*2b00*/  DFMA R48, R44, R48, R46 ;  /* 0x000000302c30722b */ /* 0x000fe2000000002e */
[----:B------:R-:W-:Y:S01]  /*2b10*/  IMAD.MOV.U32 R44, RZ, RZ, R4 ;  /* 0x000000ffff2c7224 */ /* 0x000fe200078e0004 */
[----:B------:R-:W-:Y:S01]  /*2b20*/  @!P3 LOP3.LUT R44, R43, 0x7ff00000, RZ, 0xc0, !PT ;  /* 0x7ff000002b2cb812 */ /* 0x000fe200078ec0ff */
[----:B------:R-:W-:-:S04]  /*2b30*/  VIADD R46, R51, 0xffffffff ;  /* 0xffffffff332e7836 */ /* 0x000fc80000000000 */
[----:B------:R-:W-:-:S05]  /*2b40*/  VIADD R45, R44, 0xffffffff ;  /* 0xffffffff2c2d7836 */ /* 0x000fca0000000000 */
[----:B------:R-:W-:-:S04]  /*2b50*/  ISETP.GT.U32.AND P0, PT, R45, 0x7feffffe, PT ;  /* 0x7feffffe2d00780c */ /* 0x000fc80003f04070 */
[----:B------:R-:W-:-:S13]  /*2b60*/  ISETP.GT.U32.OR P0, PT, R46, 0x7feffffe, P0 ;  /* 0x7feffffe2e00780c */ /* 0x000fda0000704470 */
[----:B------:R-:W-:Y:S05]  /*2b70*/  @P0 BRA `(.L_x_60) ;  /* 0x00000000006c0947 */ /* 0x000fea0003800000 */
[----:B------:R-:W-:-:S04]  /*2b80*/  LOP3.LUT R7, R9, 0x7ff00000, RZ, 0xc0, !PT ;  /* 0x7ff0000009077812 */ /* 0x000fc800078ec0ff */
[CC--:B------:R-:W-:Y:S02]  /*2b90*/  VIADDMNMX R6, R4.reuse, -R7.reuse, 0xb9600000, !PT ;  /* 0xb960000004067446 */ /* 0x0c0fe40007800907 */
[----:B------:R-:W-:Y:S02]  /*2ba0*/  ISETP.GE.U32.AND P0, PT, R4, R7, PT ;  /* 0x000000070400720c */ /* 0x000fe40003f06070 */
[----:B------:R-:W-:Y:S02]  /*2bb0*/  VIMNMX R6, PT, PT, R6, 0x46a00000, PT ;  /* 0x46a0000006067848 */ /* 0x000fe40003fe0100 */
[----:B------:R-:W-:-:S05]  /*2bc0*/  SEL R5, R5, 0x63400000, !P0 ;  /* 0x6340000005057807 */ /* 0x000fca0004000000 */
[----:B------:R-:W-:Y:S02]  /*2bd0*/  IMAD.IADD R44, R6, 0x1, -R5 ;  /* 0x00000001062c7824 */ /* 0x000fe400078e0a05 */
[----:B------:R-:W-:Y:S02]  /*2be0*/  IMAD.MOV.U32 R6, RZ, RZ, RZ ;  /* 0x000000ffff067224 */ /* 0x000fe400078e00ff */
[----:B------:R-:W-:-:S06]  /*2bf0*/  VIADD R7, R44, 0x7fe00000 ;  /* 0x7fe000002c077836 */ /* 0x000fcc0000000000 */
[----:B------:R-:W-:-:S10]  /*2c00*/  DMUL R4, R48, R6 ;  /* 0x0000000630047228 */ /* 0x000fd40000000000 */
[----:B------:R-:W-:-:S13]  /*2c10*/  FSETP.GTU.AND P0, PT, |R5|, 1.469367938527859385e-39, PT ;  /* 0x001000000500780b */ /* 0x000fda0003f0c200 */
[----:B------:R-:W-:Y:S05]  /*2c20*/  @P0 BRA `(.L_x_61) ;  /* 0x0000000000940947 */ /* 0x000fea0003800000 */
[----:B------:R-:W-:Y:S01]  /*2c30*/  DFMA R10, R48, -R10, R42 ;  /* 0x8000000a300a722b */ /* 0x000fe2000000002a */
[----:B------:R-:W-:-:S09]  /*2c40*/  IMAD.MOV.U32 R8, RZ, RZ, RZ ;  /* 0x000000ffff087224 */ /* 0x000fd200078e00ff */
[C---:B------:R-:W-:Y:S02]  /*2c50*/  FSETP.NEU.AND P0, PT, R11.reuse, RZ, PT ;  /* 0x000000ff0b00720b */ /* 0x040fe40003f0d000 */
[----:B------:R-:W-:-:S04]  /*2c60*/  LOP3.LUT R43, R11, 0x80000000, R9, 0x48, !PT ;  /* 0x800000000b2b7812 */ /* 0x000fc800078e4809 */
[----:B------:R-:W-:-:S07]  /*2c70*/  LOP3.LUT R9, R43, R7, RZ, 0xfc, !PT ;  /* 0x000000072b097212 */ /* 0x000fce00078efcff */
[----:B------:R-:W-:Y:S05]  /*2c80*/  @!P0 BRA `(.L_x_61) ;  /* 0x00000000007c8947 */ /* 0x000fea0003800000 */
[----:B------:R-:W-:Y:S01]  /*2c90*/  IMAD.MOV R7, RZ, RZ, -R44 ;  /* 0x000000ffff077224 */ /* 0x000fe200078e0a2c */
[----:B------:R-:W-:Y:S01]  /*2ca0*/  DMUL.RP R8, R48, R8 ;  /* 0x0000000830087228 */ /* 0x000fe20000008000 */
[----:B------:R-:W-:-:S06]  /*2cb0*/  IMAD.MOV.U32 R6, RZ, RZ, RZ ;  /* 0x000000ffff067224 */ /* 0x000fcc00078e00ff */
[----:B------:R-:W-:-:S03]  /*2cc0*/  DFMA R6, R4, -R6, R48 ;  /* 0x800000060406722b */ /* 0x000fc60000000030 */
[----:B------:R-:W-:-:S03]  /*2cd0*/  LOP3.LUT R43, R9, R43, RZ, 0x3c, !PT ;  /* 0x0000002b092b7212 */ /* 0x000fc600078e3cff */
[----:B------:R-:W-:-:S04]  /*2ce0*/  IADD3 R6, PT, PT, -R44, -0x43300000, RZ ;  /* 0xbcd000002c067810 */ /* 0x000fc80007ffe1ff */
[----:B------:R-:W-:-:S04]  /*2cf0*/  FSETP.NEU.AND P0, PT, |R7|, R6, PT ;  /* 0x000000060700720b */ /* 0x000fc80003f0d200 */
[----:B------:R-:W-:Y:S02]  /*2d00*/  FSEL R4, R8, R4, !P0 ;  /* 0x0000000408047208 */ /* 0x000fe40004000000 */
[----:B------:R-:W-:Y:S01]  /*2d10*/  FSEL R5, R43, R5, !P0 ;  /* 0x000000052b057208 */ /* 0x000fe20004000000 */
[----:B------:R-:W-:Y:S06]  /*2d20*/  BRA `(.L_x_61) ;  /* 0x0000000000547947 */ /* 0x000fec0003800000 */
.L_x_60:
[----:B------:R-:W-:-:S14]  /*2d30*/  DSETP.NAN.AND P0, PT, R6, R6, PT ;  /* 0x000000060600722a */ /* 0x000fdc0003f08000 */
[----:B------:R-:W-:Y:S05]  /*2d40*/  @P0 BRA `(.L_x_62) ;  /* 0x0000000000440947 */ /* 0x000fea0003800000 */
[----:B------:R-:W-:-:S14]  /*2d50*/  DSETP.NAN.AND P0, PT, R8, R8, PT ;  /* 0x000000080800722a */ /* 0x000fdc0003f08000 */
[----:B------:R-:W-:Y:S05]  /*2d60*/  @P0 BRA `(.L_x_63) ;  /* 0x0000000000300947 */ /* 0x000fea0003800000 */
[----:B------:R-:W-:Y:S01]  /*2d70*/  ISETP.NE.AND P0, PT, R44, R51, PT ;  /* 0x000000332c00720c */ /* 0x000fe20003f05270 */
[----:B------:R-:W-:Y:S02]  /*2d80*/  IMAD.MOV.U32 R4, RZ, RZ, 0x0 ;  /* 0x00000000ff047424 */ /* 0x000fe400078e00ff */
[----:B------:R-:W-:-:S10]  /*2d90*/  IMAD.MOV.U32 R5, RZ, RZ, -0x80000 ;  /* 0xfff80000ff057424 */ /* 0x000fd400078e00ff */
[----:B------:R-:W-:Y:S05]  /*2da0*/  @!P0 BRA `(.L_x_61) ;  /* 0x0000000000348947 */ /* 0x000fea0003800000 */
[----:B------:R-:W-:Y:S02]  /*2db0*/  ISETP.NE.AND P0, PT, R44, 0x7ff00000, PT ;  /* 0x7ff000002c00780c */ /* 0x000fe40003f05270 */
[----:B------:R-:W-:Y:S02]  /*2dc0*/  LOP3.LUT R5, R7, 0x80000000, R9, 0x48, !PT ;  /* 0x8000000007057812 */ /* 0x000fe400078e4809 */
[----:B------:R-:W-:-:S13]  /*2dd0*/  ISETP.EQ.OR P0, PT, R51, RZ, !P0 ;  /* 0x000000ff3300720c */ /* 0x000fda0004702670 */
[----:B------:R-:W-:Y:S01]  /*2de0*/  @P0 LOP3.LUT R6, R5, 0x7ff00000, RZ, 0xfc, !PT ;  /* 0x7ff0000005060812 */ /* 0x000fe200078efcff */
[----:B------:R-:W-:Y:S02]  /*2df0*/  @!P0 IMAD.MOV.U32 R4, RZ, RZ, RZ ;  /* 0x000000ffff048224 */ /* 0x000fe400078e00ff */
[----:B------:R-:W-:Y:S02]  /*2e00*/  @P0 IMAD.MOV.U32 R4, RZ, RZ, RZ ;  /* 0x000000ffff040224 */ /* 0x000fe400078e00ff */
[----:B------:R-:W-:Y:S01]  /*2e10*/  @P0 IMAD.MOV.U32 R5, RZ, RZ, R6 ;  /* 0x000000ffff050224 */ /* 0x000fe200078e0006 */
[----:B------:R-:W-:Y:S06]  /*2e20*/  BRA `(.L_x_61) ;  /* 0x0000000000147947 */ /* 0x000fec0003800000 */
.L_x_63:
[----:B------:R-:W-:Y:S01]  /*2e30*/  LOP3.LUT R5, R9, 0x80000, RZ, 0xfc, !PT ;  /* 0x0008000009057812 */ /* 0x000fe200078efcff */
[----:B------:R-:W-:Y:S01]  /*2e40*/  IMAD.MOV.U32 R4, RZ, RZ, R8 ;  /* 0x000000ffff047224 */ /* 0x000fe200078e0008 */
[----:B------:R-:W-:Y:S06]  /*2e50*/  BRA `(.L_x_61) ;  /* 0x0000000000087947 */ /* 0x000fec0003800000 */
.L_x_62:
[----:B------:R-:W-:Y:S01]  /*2e60*/  LOP3.LUT R5, R7, 0x80000, RZ, 0xfc, !PT ;  /* 0x0008000007057812 */ /* 0x000fe200078efcff */
[----:B------:R-:W-:-:S07]  /*2e70*/  IMAD.MOV.U32 R4, RZ, RZ, R6 ;  /* 0x000000ffff047224 */ /* 0x000fce00078e0006 */
.L_x_61:
[----:B------:R-:W-:Y:S05]  /*2e80*/  BSYNC.RECONVERGENT B1 ;  /* 0x0000000000017941 */ /* 0x000fea0003800200 */
.L_x_59:
[----:B------:R-:W-:Y:S02]  /*2e90*/  IMAD.MOV.U32 R6, RZ, RZ, R4 ;  /* 0x000000ffff067224 */ /* 0x000fe400078e0004 */
[----:B------:R-:W-:Y:S02]  /*2ea0*/  IMAD.MOV.U32 R7, RZ, RZ, R5 ;  /* 0x000000ffff077224 */ /* 0x000fe400078e0005 */
[----:B------:R-:W-:Y:S02]  /*2eb0*/  IMAD.MOV.U32 R4, RZ, RZ, R0 ;  /* 0x000000ffff047224 */ /* 0x000fe400078e0000 */
[----:B------:R-:W-:-:S04]  /*2ec0*/  IMAD.MOV.U32 R5, RZ, RZ, 0x0 ;  /* 0x00000000ff057424 */ /* 0x000fc800078e00ff */
[----:B------:R-:W-:Y:S05]  /*2ed0*/  RET.REL.NODEC R4 `(ausm_solver) ;  /* 0xffffffd004487950 */ /* 0x000fea0003c3ffff */
        .weak           $__internal_3_$__cuda_sm20_dsqrt_rn_f64_mediumpath_v1
        .type           $__internal_3_$__cuda_sm20_dsqrt_rn_f64_mediumpath_v1,@function
        .size           $__internal_3_$__cuda_sm20_dsqrt_rn_f64_mediumpath_v1,($ausm_solver$__internal_accurate_pow - $__internal_3_$__cuda_sm20_dsqrt_rn_f64_mediumpath_v1)
$__internal_3_$__cuda_sm20_dsqrt_rn_f64_mediumpath_v1:
[----:B------:R-:W-:Y:S01]  /*2ee0*/  ISETP.GE.U32.AND P0, PT, R13, -0x3400000, PT ;  /* 0xfcc000000d00780c */ /* 0x000fe20003f06070 */
[----:B------:R-:W-:Y:S01]  /*2ef0*/  BSSY.RECONVERGENT B1, `(.L_x_64) ;  /* 0x0000026000017945 */ /* 0x000fe20003800200 */
[----:B------:R-:W-:Y:S02]  /*2f00*/  IMAD.MOV.U32 R5, RZ, RZ, R19 ;  /* 0x000000ffff057224 */ /* 0x000fe400078e0013 */
[----:B------:R-:W-:Y:S02]  /*2f10*/  IMAD.MOV.U32 R18, RZ, RZ, R0 ;  /* 0x000000ffff127224 */ /* 0x000fe400078e0000 */
[----:B------:R-:W-:-:S07]  /*2f20*/  IMAD.MOV.U32 R19, RZ, RZ, R11 ;  /* 0x000000ffff137224 */ /* 0x000fce00078e000b */
[----:B------:R-:W-:Y:S05]  /*2f30*/  @!P0 BRA `(.L_x_65) ;  /* 0x0000000000208947 */ /* 0x000fea0003800000 */
[----:B------:R-:W-:-:S10]  /*2f40*/  DFMA.RM R14, R16, R18, R14 ;  /* 0x00000012100e722b */ /* 0x000fd4000000400e */
[----:B------:R-:W-:-:S05]  /*2f50*/  IADD3 R16, P0, PT, R14, 0x1, RZ ;  /* 0x000000010e107810 */ /* 0x000fca0007f1e0ff */
[----:B------:R-:W-:-:S06]  /*2f60*/  IMAD.X R17, RZ, RZ, R15, P0 ;  /* 0x000000ffff117224 */ /* 0x000fcc00000e060f */
[----:B------:R-:W-:-:S08]  /*2f70*/  DFMA.RP R4, -R14, R16, R4 ;  /* 0x000000100e04722b */ /* 0x000fd00000008104 */
[----:B------:R-:W-:-:S06]  /*2f80*/  DSETP.GT.AND P0, PT, R4, RZ, PT ;  /* 0x000000ff0400722a */ /* 0x000fcc0003f04000 */
[----:B------:R-:W-:Y:S02]  /*2f90*/  FSEL R14, R16, R14, P0 ;  /* 0x0000000e100e7208 */ /* 0x000fe40000000000 */
[----:B------:R-:W-:Y:S01]  /*2fa0*/  FSEL R15, R17, R15, P0 ;  /* 0x0000000f110f7208 */ /* 0x000fe20000000000 */
[----:B------:R-:W-:Y:S06]  /*2fb0*/  BRA `(.L_x_66) ;  /* 0x0000000000647947 */ /* 0x000fec0003800000 */
.L_x_65:
[----:B------:R-:W-:-:S14]  /*2fc0*/  DSETP.NE.AND P0, PT, R4, RZ, PT ;  /* 0x000000ff0400722a */ /* 0x000fdc0003f05000 */
[----:B------:R-:W-:Y:S05]  /*2fd0*/  @!P0 BRA `(.L_x_67) ;  /* 0x0000000000588947 */ /* 0x000fea0003800000 */
[----:B------:R-:W-:-:S13]  /*2fe0*/  ISETP.GE.AND P0, PT, R5, RZ, PT ;  /* 0x000000ff0500720c */ /* 0x000fda0003f06270 */
[----:B------:R-:W-:Y:S02]  /*2ff0*/  @!P0 IMAD.MOV.U32 R14, RZ, RZ, 0x0 ;  /* 0x00000000ff0e8424 */ /* 0x000fe400078e00ff */
[----:B------:R-:W-:Y:S01]  /*3000*/  @!P0 IMAD.MOV.U32 R15, RZ, RZ, -0x80000 ;  /* 0xfff80000ff0f8424 */ /* 0x000fe200078e00ff */
[----:B------:R-:W-:Y:S06]  /*3010*/  @!P0 BRA `(.L_x_66) ;  /* 0x00000000004c8947 */ /* 0x000fec0003800000 */
[----:B------:R-:W-:-:S13]  /*3020*/  ISETP.GT.AND P0, PT, R5, 0x7fefffff, PT ;  /* 0x7fefffff0500780c */ /* 0x000fda0003f04270 */
[----:B------:R-:W-:Y:S05]  /*3030*/  @P0 BRA `(.L_x_67) ;  /* 0x0000000000400947 */ /* 0x000fea0003800000 */
[----:B------:R-:W-:Y:S01]  /*3040*/  DMUL R4, R4, 8.11296384146066816958e+31 ;  /* 0x4690000004047828 */ /* 0x000fe20000000000 */
[----:B------:R-:W-:Y:S02]  /*3050*/  IMAD.MOV.U32 R14, RZ, RZ, RZ ;  /* 0x000000ffff0e7224 */ /* 0x000fe400078e00ff */
[----:B------:R-:W-:Y:S02]  /*3060*/  IMAD.MOV.U32 R18, RZ, RZ, 0x0 ;  /* 0x00000000ff127424 */ /* 0x000fe400078e00ff */
[----:B------:R-:W-:Y:S01]  /*3070*/  IMAD.MOV.U32 R19, RZ, RZ, 0x3fd80000 ;  /* 0x3fd80000ff137424 */ /* 0x000fe200078e00ff */
[----:B------:R-:W0:Y:S02]  /*3080*/  MUFU.RSQ64H R15, R5 ;  /* 0x00000005000f7308 */ /* 0x000e240000001c00 */
[----:B0-----:R-:W-:-:S08]  /*3090*/  DMUL R16, R14, R14 ;  /* 0x0000000e0e107228 */ /* 0x001fd00000000000 */
[----:B------:R-:W-:-:S08]  /*30a0*/  DFMA R16, R4, -R16, 1 ;  /* 0x3ff000000410742b */ /* 0x000fd00000000810 */
[----:B------:R-:W-:Y:S02]  /*30b0*/  DFMA R18, R16, R18, 0.5 ;  /* 0x3fe000001012742b */ /* 0x000fe40000000012 */
[----:B------:R-:W-:-:S08]  /*30c0*/  DMUL R16, R14, R16 ;  /* 0x000000100e107228 */ /* 0x000fd00000000000 */
[----:B------:R-:W-:-:S08]  /*30d0*/  DFMA R16, R18, R16, R14 ;  /* 0x000000101210722b */ /* 0x000fd0000000000e */
[----:B------:R-:W-:Y:S02]  /*30e0*/  DMUL R14, R4, R16 ;  /* 0x00000010040e7228 */ /* 0x000fe40000000000 */
[----:B------:R-:W-:-:S06]  /*30f0*/  VIADD R17, R17, 0xfff00000 ;  /* 0xfff0000011117836 */ /* 0x000fcc0000000000 */
[----:B------:R-:W-:-:S08]  /*3100*/  DFMA R18, R14, -R14, R4 ;  /* 0x8000000e0e12722b */ /* 0x000fd00000000004 */
[----:B------:R-:W-:-:S10]  /*3110*/  DFMA R14, R16, R18, R14 ;  /* 0x00000012100e722b */ /* 0x000fd4000000000e */
[----:B------:R-:W-:Y:S01]  /*3120*/  VIADD R15, R15, 0xfcb00000 ;  /* 0xfcb000000f0f7836 */ /* 0x000fe20000000000 */
[----:B------:R-:W-:Y:S06]  /*3130*/  BRA `(.L_x_66) ;  /* 0x0000000000047947 */ /* 0x000fec0003800000 */
.L_x_67:
[----:B------:R-:W-:-:S11]  /*3140*/  DADD R14, R4, R4 ;  /* 0x00000000040e7229 */ /* 0x000fd60000000004 */
.L_x_66:
[----:B------:R-:W-:Y:S05]  /*3150*/  BSYNC.RECONVERGENT B1 ;  /* 0x0000000000017941 */ /* 0x000fea0003800200 */
.L_x_64:
[----:B------:R-:W-:-:S04]  /*3160*/  IMAD.MOV.U32 R11, RZ, RZ, 0x0 ;  /* 0x00000000ff0b7424 */ /* 0x000fc800078e00ff */
[----:B------:R-:W-:Y:S05]  /*3170*/  RET.REL.NODEC R10 `(ausm_solver) ;  /* 0xffffffcc0aa07950 */ /* 0x000fea0003c3ffff */
        .type           $ausm_solver$__internal_accurate_pow,@function
        .size           $ausm_solver$__internal_accurate_pow,(.L_x_75 - $ausm_solver$__internal_accurate_pow)
$ausm_solver$__internal_accurate_pow:
        /* <DEDUP_REMOVED lines=10> */
[----:B------:R-:W-:Y:S01]  /*3220*/  @!P0 DMUL R46, R6, 1.80143985094819840000e+16 ;  /* 0x43500000062e8828 */ /* 0x000fe20000000000 */
[--C-:B------:R-:W-:Y:S01]  /*3230*/  IMAD.MOV.U32 R6, RZ, RZ, R13.reuse ;  /* 0x000000ffff067224 */ /* 0x100fe200078e000d */
[----:B------:R-:W-:-:S08]  /*3240*/  SHF.R.U32.HI R13, RZ, 0x14, R13 ;  /* 0x00000014ff0d7819 */ /* 0x000fd0000001160d */
[----:B------:R-:W-:Y:S01]  /*3250*/  @!P0 IMAD.MOV.U32 R6, RZ, RZ, R47 ;  /* 0x000000ffff068224 */ /* 0x000fe200078e002f */
[----:B------:R-:W-:Y:S01]  /*3260*/  @!P0 LEA.HI R13, R47, 0xffffffca, RZ, 0xc ;  /* 0xffffffca2f0d8811 */ /* 0x000fe200078f60ff */
[----:B------:R-:W-:-:S03]  /*3270*/  @!P0 IMAD.MOV.U32 R14, RZ, RZ, R46 ;  /* 0x000000ffff0e8224 */ /* 0x000fc600078e002e */
[----:B------:R-:W-:-:S04]  /*3280*/  LOP3.LUT R6, R6, 0x800fffff, RZ, 0xc0, !PT ;  /* 0x800fffff06067812 */ /* 0x000fc800078ec0ff */
[----:B------:R-:W-:-:S04]  /*3290*/  LOP3.LUT R15, R6, 0x3ff00000, RZ, 0xfc, !PT ;  /* 0x3ff00000060f7812 */ /* 0x000fc800078efcff */
[----:B------:R-:W-:-:S13]  /*32a0*/  ISETP.GE.U32.AND P1, PT, R15, 0x3ff6a09f, PT ;  /* 0x3ff6a09f0f00780c */ /* 0x000fda0003f26070 */
[----:B------:R-:W-:-:S04]  /*32b0*/  @P1 VIADD R7, R15, 0xfff00000 ;  /* 0xfff000000f071836 */ /* 0x000fc80000000000 */
        /* <DEDUP_REMOVED lines=12> */
[----:B------:R-:W-:Y:S01]  /*3380*/  UMOV UR7, 0x3ef3b20a ;  /* 0x3ef3b20a00077882 */ /* 0x000fe20000000000 */
[----:B------:R-:W-:-:S05]  /*3390*/  DADD R10, R14, -R6 ;  /* 0x000000000e0a7229 */ /* 0x000fca0000000806 */
[----:B------:R-:W-:Y:S01]  /*33a0*/  DFMA R8, R18, R8, UR6 ;  /* 0x0000000612087e2b */ /* 0x000fe20008000008 */
[----:B------:R-:W-:Y:S01]  /*33b0*/  UMOV UR6, 0xe4faecd5 ;  /* 0xe4faecd500067882 */ /* 0x000fe20000000000 */
[----:B------:R-:W-:Y:S01]  /*33c0*/  UMOV UR7, 0x3f1745cd ;  /* 0x3f1745cd00077882 */ /* 0x000fe20000000000 */
[----:B------:R-:W-:Y:S02]  /*33d0*/  DADD R42, R10, R10 ;  /* 0x000000000a2a7229 */ /* 0x000fe4000000000a */
[----:B------:R-:W-:-:S03]  /*33e0*/  DMUL R10, R6, R6 ;  /* 0x00000006060a7228 */ /* 0x000fc60000000000 */
[----:B------:R-:W-:Y:S01]  /*33f0*/  DFMA R8, R18, R8, UR6 ;  /* 0x0000000612087e2b */ /* 0x000fe20008000008 */
[----:B------:R-:W-:Y:S01]  /*3400*/  UMOV UR6, 0x258a578b ;  /* 0x258a578b00067882 */ /* 0x000fe20000000000 */
[----:B------:R-:W-:Y:S01]  /*3410*/  UMOV UR7, 0x3f3c71c7 ;  /* 0x3f3c71c700077882 */ /* 0x000fe20000000000 */
[----:B------:R-:W-:Y:S02]  /*3420*/  DFMA R42, R14, -R6, R42 ;  /* 0x800000060e2a722b */ /* 0x000fe4000000002a */
[----:B------:R-:W-:-:S03]  /*3430*/  DMUL R14, R6, R10 ;  /* 0x0000000a060e7228 */ /* 0x000fc60000000000 */
[----:B------:R-:W-:Y:S01]  /*3440*/  DFMA R8, R18, R8, UR6 ;  /* 0x0000000612087e2b */ /* 0x000fe20008000008 */
[----:B------:R-:W-:Y:S01]  /*3450*/  UMOV UR6, 0x9242b910 ;  /* 0x9242b91000067882 */ /* 0x000fe20000000000 */
[----:B------:R-:W-:Y:S01]  /*3460*/  UMOV UR7, 0x3f624924 ;  /* 0x3f62492400077882 */ /* 0x000fe20000000000 */
[----:B------:R-:W-:-:S05]  /*3470*/  DMUL R16, R16, R42 ;  /* 0x0000002a10107228 */ /* 0x000fca0000000000 */
[----:B------:R-:W-:Y:S01]  /*3480*/  DFMA R8, R18, R8, UR6 ;  /* 0x0000000612087e2b */ /* 0x000fe20008000008 */
[----:B------:R-:W-:Y:S01]  /*3490*/  UMOV UR6, 0x99999dfb ;  /* 0x99999dfb00067882 */ /* 0x000fe20000000000 */
[----:B------:R-:W-:-:S03]  /*34a0*/  UMOV UR7, 0x3f899999 ;  /* 0x3f89999900077882 */ /* 0x000fc60000000000 */
[----:B------:R-:W-:Y:S02]  /*34b0*/  VIADD R43, R17, 0x100000 ;  /* 0x00100000112b7836 */ /* 0x000fe40000000000 */
[----:B------:R-:W-:Y:S01]  /*34c0*/  IMAD.MOV.U32 R42, RZ, RZ, R16 ;  /* 0x000000ffff2a7224 */ /* 0x000fe200078e0010 */
[----:B------:R-:W-:Y:S01]  /*34d0*/  DFMA R20, R18, R8, UR6 ;  /* 0x0000000612147e2b */ /* 0x000fe20008000008 */
[----:B------:R-:W-:Y:S01]  /*34e0*/  UMOV UR6, 0x55555555 ;  /* 0x5555555500067882 */ /* 0x000fe20000000000 */
[----:B------:R-:W-:-:S06]  /*34f0*/  UMOV UR7, 0x3fb55555 ;  /* 0x3fb5555500077882 */ /* 0x000fcc0000000000 */
[----:B------:R-:W-:-:S08]  /*3500*/  DFMA R8, R18, R20, UR6 ;  /* 0x0000000612087e2b */ /* 0x000fd00008000014 */
[----:B------:R-:W-:Y:S01]  /*3510*/  DADD R22, -R8, UR6 ;  /* 0x0000000608167e29 */ /* 0x000fe20008000100 */
[----:B------:R-:W-:Y:S01]  /*3520*/  UMOV UR6, 0xb9e7b0 ;  /* 0x00b9e7b000067882 */ /* 0x000fe20000000000 */
[----:B------:R-:W-:-:S06]  /*3530*/  UMOV UR7, 0x3c46a4cb ;  /* 0x3c46a4cb00077882 */ /* 0x000fcc0000000000 */
[----:B------:R-:W-:Y:S02]  /*3540*/  DFMA R18, R18, R20, R22 ;  /* 0x000000141212722b */ /* 0x000fe40000000016 */
[C---:B------:R-:W-:Y:S02]  /*3550*/  DFMA R20, R6.reuse, R10, -R14 ;  /* 0x0000000a0614722b */ /* 0x040fe4000000080e */
[----:B------:R-:W-:-:S04]  /*3560*/  DFMA R22, R6, R6, -R10 ;  /* 0x000000060616722b */ /* 0x000fc8000000080a */
[----:B------:R-:W-:Y:S01]  /*3570*/  DADD R18, R18, -UR6 ;  /* 0x8000000612127e29 */ /* 0x000fe20008000000 */
[----:B------:R-:W-:Y:S01]  /*3580*/  UMOV UR6, 0x80000000 ;  /* 0x8000000000067882 */ /* 0x000fe20000000000 */
[----:B------:R-:W-:Y:S01]  /*3590*/  DFMA R20, R16, R10, R20 ;  /* 0x0000000a1014722b */ /* 0x000fe20000000014 */
[----:B------:R-:W-:Y:S01]  /*35a0*/  UMOV UR7, 0x43300000 ;  /* 0x4330000000077882 */ /* 0x000fe20000000000 */
[----:B------:R-:W-:-:S04]  /*35b0*/  DFMA R22, R6, R42, R22 ;  /* 0x0000002a0616722b */ /* 0x000fc80000000016 */
[----:B------:R-:W-:-:S04]  /*35c0*/  DADD R44, R8, R18 ;  /* 0x00000000082c7229 */ /* 0x000fc80000000012 */
[----:B------:R-:W-:-:S04]  /*35d0*/  DFMA R20, R6, R22, R20 ;  /* 0x000000160614722b */ /* 0x000fc80000000014 */
[----:B------:R-:W-:Y:S02]  /*35e0*/  DMUL R10, R44, R14 ;  /* 0x0000000e2c0a7228 */ /* 0x000fe40000000000 */
[----:B------:R-:W-:-:S06]  /*35f0*/  DADD R22, R8, -R44 ;  /* 0x0000000008167229 */ /* 0x000fcc000000082c */
[----:B------:R-:W-:Y:S02]  /*3600*/  DFMA R8, R44, R14, -R10 ;  /* 0x0000000e2c08722b */ /* 0x000fe4000000080a */
[----:B------:R-:W-:-:S06]  /*3610*/  DADD R22, R18, R22 ;  /* 0x0000000012167229 */ /* 0x000fcc0000000016 */
        /* <DEDUP_REMOVED lines=8> */
[----:B------:R-:W-:Y:S01]  /*36a0*/  DADD R6, R10, R6 ;  /* 0x000000000a067229 */ /* 0x000fe20000000006 */
[C---:B------:R-:W-:Y:S02]  /*36b0*/  VIADD R10, R13.reuse, 0xfffffc01 ;  /* 0xfffffc010d0a7836 */ /* 0x040fe40000000000 */
[----:B------:R-:W-:-:S05]  /*36c0*/  @P1 VIADD R10, R13, 0xfffffc02 ;  /* 0xfffffc020d0a1836 */ /* 0x000fca0000000000 */
        /* <DEDUP_REMOVED lines=20> */
[----:B------:R-:W-:-:S08]  /*3810*/  DFMA R10, R10, UR8, -R6 ;  /* 0x000000080a0a7c2b */ /* 0x000fd00008000806 */
[----:B------:R-:W-:Y:S01]  /*3820*/  DFMA R14, R14, UR8, R10 ;  /* 0x000000080e0e7c2b */ /* 0x000fe2000800000a */
[----:B------:R-:W-:Y:S02]  /*3830*/  IMAD.MOV.U32 R10, RZ, RZ, 0x652b82fe ;  /* 0x652b82feff0a7424 */ /* 0x000fe400078e00ff */
[----:B------:R-:W-:-:S05]  /*3840*/  IMAD.MOV.U32 R11, RZ, RZ, 0x3ff71547 ;  /* 0x3ff71547ff0b7424 */ /* 0x000fca00078e00ff */
        /* <DEDUP_REMOVED lines=48> */
[----:B------:R-:W-:-:S04]  /*3b50*/  @!P1 LEA.HI R6, R10, R10, RZ, 0x1 ;  /* 0x0000000a0a069211 */ /* 0x000fc800078f08ff */
[----:B------:R-:W-:Y:S02]  /*3b60*/  @!P1 SHF.R.S32.HI R9, RZ, 0x1, R6 ;  /* 0x00000001ff099819 */ /* 0x000fe40000011406 */
[----:B------:R-:W-:-:S03]  /*3b70*/  FSEL R6, R18, RZ, P0 ;  /* 0x000000ff12067208 */ /* 0x000fc60000000000 */
[----:B------:R-:W-:Y:S02]  /*3b80*/  @!P1 IMAD.IADD R8, R10, 0x1, -R9 ;  /* 0x000000010a089824 */ /* 0x000fe400078e0a09 */
[----:B------:R-:W-:-:S03]  /*3b90*/  @!P1 IMAD R17, R9, 0x100000, R17 ;  /* 0x0010000009119824 */ /* 0x000fc600078e0211 */
[----:B------:R-:W-:Y:S01]  /*3ba0*/  @!P1 LEA R9, R8, 0x3ff00000, 0x14 ;  /* 0x3ff0000008099811 */ /* 0x000fe200078ea0ff */
[----:B------:R-:W-:-:S06]  /*3bb0*/  @!P1 IMAD.MOV.U32 R8, RZ, RZ, RZ ;  /* 0x000000ffff089224 */ /* 0x000fcc00078e00ff */
[----:B------:R-:W-:-:S11]  /*3bc0*/  @!P1 DMUL R6, R16, R8 ;  /* 0x0000000810069228 */ /* 0x000fd60000000000 */
.L_x_68:
[----:B------:R-:W-:Y:S02]  /*3bd0*/  DFMA R8, R14, R6, R6 ;  /* 0x000000060e08722b */ /* 0x000fe40000000006 */
[----:B------:R-:W-:-:S08]  /*3be0*/  DSETP.NEU.AND P0, PT, |R6|, +INF , PT ;  /* 0x7ff000000600742a */ /* 0x000fd00003f0d200 */
[----:B------:R-:W-:Y:S01]  /*3bf0*/  FSEL R16, R6, R8, !P0 ;  /* 0x0000000806107208 */ /* 0x000fe20004000000 */
[----:B------:R-:W-:Y:S01]  /*3c00*/  IMAD.MOV.U32 R6, RZ, RZ, R0 ;  /* 0x000000ffff067224 */ /* 0x000fe200078e0000 */
[----:B------:R-:W-:Y:S01]  /*3c10*/  FSEL R8, R7, R9, !P0 ;  /* 0x0000000907087208 */ /* 0x000fe20004000000 */
[----:B------:R-:W-:-:S04]  /*3c20*/  IMAD.MOV.U32 R7, RZ, RZ, 0x0 ;  /* 0x00000000ff077424 */ /* 0x000fc800078e00ff */
[----:B------:R-:W-:Y:S05]  /*3c30*/  RET.REL.NODEC R6 `(ausm_solver) ;  /* 0xffffffc006f07950 */ /* 0x000fea0003c3ffff */
.L_x_69:
        /* <DEDUP_REMOVED lines=12> */
.L_x_75:


//--------------------- .nv.shared.reserved.0     --------------------------
	.section	.nv.shared.reserved.0,"aw",@nobits
	.weak		__nv_reservedSMEM_offset_0_alias
	.size		__nv_reservedSMEM_offset_0_alias, 0, 64
	.other		__nv_reservedSMEM_offset_0_alias,@"STO_CUDA_RESERVED_SHARED STV_DEFAULT"
__nv_reservedSMEM_offset_0_alias:
	.zero		0
	.zero		64


//--------------------- .nv.constant0.euler_flux  --------------------------
	.section	.nv.constant0.euler_flux,"a",@progbits
	.sectionflags	@""
	.align	4
.nv.constant0.euler_flux:
	.zero		924


//--------------------- .nv.constant0.boundary_flux --------------------------
	.section	.nv.constant0.boundary_flux,"a",@progbits
	.sectionflags	@""
	.align	4
.nv.constant0.boundary_flux:
	.zero		932


//--------------------- .nv.constant0.ausm_solver --------------------------
	.section	.nv.constant0.ausm_solver,"a",@progbits
	.sectionflags	@""
	.align	4
.nv.constant0.ausm_solver:
	.zero		944


//--------------------- SYMBOLS --------------------------

	.type		.nv.reservedSmem.offset0,@object
	.size		.nv.reservedSmem.offset0,0x4
